	.target	sm_90a

	.elftype	@"ET_EXEC"


//--------------------- .note.nv.tkinfo           --------------------------
	.section	.note.nv.tkinfo,"",@"SHT_NOTE"
	.sectionflags	@"SHF_NOTE_NV_TKINFO"
	.tkinfo
        /*0018*/ 	.word	0x00000002
        /*0030*/ 	.string	""
        /*0030*/ 	.string	"ptxas"
        /*0030*/ 	.string	"Cuda compilation tools, release 13.0, V13.0.88"
        /*0030*/ 	.string	"Build cuda_13.0.r13.0/compiler.36424714_0"
        /*0030*/ 	.string	"-v  -suppress-debug-info  -lineinfo  -arch sm_90a "



//--------------------- .note.nv.cuinfo           --------------------------
	.section	.note.nv.cuinfo,"",@"SHT_NOTE"
	.sectionflags	@"SHF_NOTE_NV_CUINFO"
        /*0018*/ 	.short	0x0002
        /*001a*/ 	.short	0x005a
        /*001c*/ 	.short	0x0082
	.zero		2


//--------------------- .nv.info                  --------------------------
	.section	.nv.info,"",@"SHT_CUDA_INFO"
	.align	4


	//----- nvinfo : EIATTR_REGCOUNT
	.align		4
        /*0000*/ 	.byte	0x04, 0x2f
        /*0002*/ 	.short	(.L_1 - .L_0)
	.align		4
.L_0:
        /*0004*/ 	.word	index@(gluon_wgmma)
        /*0008*/ 	.word	0x0000009a


	//----- nvinfo : EIATTR_FRAME_SIZE
	.align		4
.L_1:
        /*000c*/ 	.byte	0x04, 0x11
        /*000e*/ 	.short	(.L_3 - .L_2)
	.align		4
.L_2:
        /*0010*/ 	.word	index@(gluon_wgmma)
        /*0014*/ 	.word	0x00000000


	//----- nvinfo : EIATTR_MIN_STACK_SIZE
	.align		4
.L_3:
        /*0018*/ 	.byte	0x04, 0x12
        /*001a*/ 	.short	(.L_5 - .L_4)
	.align		4
.L_4:
        /*001c*/ 	.word	index@(gluon_wgmma)
        /*0020*/ 	.word	0x00000000
.L_5:


//--------------------- .nv.compat                --------------------------
	.section	.nv.compat,"",@"SHT_CUDA_COMPAT_INFO"
	.align	4
        /*0000*/ 	.byte	0x02, 0x09, 0x01, 0x00, 0x02, 0x02, 0x04, 0x00, 0x02, 0x05, 0x05, 0x00, 0x03, 0x07, 0x01, 0x01
        /*0010*/ 	.byte	0x02, 0x03, 0x03, 0x00, 0x02, 0x06, 0x01, 0x00, 0x04, 0x0b, 0x08, 0x00, 0x00, 0x00, 0x00, 0x00
        /*0020*/ 	.byte	0x00, 0x00, 0x00, 0x00


//--------------------- .nv.info.gluon_wgmma      --------------------------
	.section	.nv.info.gluon_wgmma,"",@"SHT_CUDA_INFO"
	.sectionflags	@""
	.align	4


	//----- nvinfo : EIATTR_CUDA_API_VERSION
	.align		4
        /*0000*/ 	.byte	0x04, 0x37
        /*0002*/ 	.short	(.L_7 - .L_6)
.L_6:
        /*0004*/ 	.word	0x00000082


	//----- nvinfo : EIATTR_KPARAM_INFO
	.align		4
.L_7:
        /*0008*/ 	.byte	0x04, 0x17
        /*000a*/ 	.short	(.L_9 - .L_8)
.L_8:
        /*000c*/ 	.word	0x00000000
        /*0010*/ 	.short	0x000a
        /*0012*/ 	.short	0x0048
        /*0014*/ 	.byte	0x00, 0xf4, 0x21, 0x00


	//----- nvinfo : EIATTR_KPARAM_INFO
	.align		4
.L_9:
        /*0018*/ 	.byte	0x04, 0x17
        /*001a*/ 	.short	(.L_11 - .L_10)
.L_10:
        /*001c*/ 	.word	0x00000000
        /*0020*/ 	.short	0x0009
        /*0022*/ 	.short	0x0040
        /*0024*/ 	.byte	0x00, 0xf4, 0x21, 0x00


	//----- nvinfo : EIATTR_KPARAM_INFO
	.align		4
.L_11:
        /*0028*/ 	.byte	0x04, 0x17
        /*002a*/ 	.short	(.L_13 - .L_12)
.L_12:
        /*002c*/ 	.word	0x00000000
        /*0030*/ 	.short	0x0008
        /*0032*/ 	.short	0x0038
        /*0034*/ 	.byte	0x00, 0xf0, 0x21, 0x00


	//----- nvinfo : EIATTR_KPARAM_INFO
	.align		4
.L_13:
        /*0038*/ 	.byte	0x04, 0x17
        /*003a*/ 	.short	(.L_15 - .L_14)
.L_14:
        /*003c*/ 	.word	0x00000000
        /*0040*/ 	.short	0x0007
        /*0042*/ 	.short	0x0030
        /*0044*/ 	.byte	0x00, 0xf0, 0x21, 0x00


	//----- nvinfo : EIATTR_KPARAM_INFO
	.align		4
.L_15:
        /*0048*/ 	.byte	0x04, 0x17
        /*004a*/ 	.short	(.L_17 - .L_16)
.L_16:
        /*004c*/ 	.word	0x00000000
        /*0050*/ 	.short	0x0006
        /*0052*/ 	.short	0x0028
        /*0054*/ 	.byte	0x00, 0xf0, 0x21, 0x00


	//----- nvinfo : EIATTR_KPARAM_INFO
	.align		4
.L_17:
        /*0058*/ 	.byte	0x04, 0x17
        /*005a*/ 	.short	(.L_19 - .L_18)
.L_18:
        /*005c*/ 	.word	0x00000000
        /*0060*/ 	.short	0x0005
        /*0062*/ 	.short	0x0020
        /*0064*/ 	.byte	0x00, 0xf0, 0x11, 0x00


	//----- nvinfo : EIATTR_KPARAM_INFO
	.align		4
.L_19:
        /*0068*/ 	.byte	0x04, 0x17
        /*006a*/ 	.short	(.L_21 - .L_20)
.L_20:
        /*006c*/ 	.word	0x00000000
        /*0070*/ 	.short	0x0004
        /*0072*/ 	.short	0x001c
        /*0074*/ 	.byte	0x00, 0xf0, 0x11, 0x00


	//----- nvinfo : EIATTR_KPARAM_INFO
	.align		4
.L_21:
        /*0078*/ 	.byte	0x04, 0x17
        /*007a*/ 	.short	(.L_23 - .L_22)
.L_22:
        /*007c*/ 	.word	0x00000000
        /*0080*/ 	.short	0x0003
        /*0082*/ 	.short	0x0018
        /*0084*/ 	.byte	0x00, 0xf0, 0x11, 0x00


	//----- nvinfo : EIATTR_KPARAM_INFO
	.align		4
.L_23:
        /*0088*/ 	.byte	0x04, 0x17
        /*008a*/ 	.short	(.L_25 - .L_24)
.L_24:
        /*008c*/ 	.word	0x00000000
        /*0090*/ 	.short	0x0002
        /*0092*/ 	.short	0x0010
        /*0094*/ 	.byte	0x00, 0xf4, 0x21, 0x00


	//----- nvinfo : EIATTR_KPARAM_INFO
	.align		4
.L_25:
        /*0098*/ 	.byte	0x04, 0x17
        /*009a*/ 	.short	(.L_27 - .L_26)
.L_26:
        /*009c*/ 	.word	0x00000000
        /*00a0*/ 	.short	0x0001
        /*00a2*/ 	.short	0x0008
        /*00a4*/ 	.byte	0x00, 0xf4, 0x21, 0x00


	//----- nvinfo : EIATTR_KPARAM_INFO
	.align		4
.L_27:
        /*00a8*/ 	.byte	0x04, 0x17
        /*00aa*/ 	.short	(.L_29 - .L_28)
.L_28:
        /*00ac*/ 	.word	0x00000000
        /*00b0*/ 	.short	0x0000
        /*00b2*/ 	.short	0x0000
        /*00b4*/ 	.byte	0x00, 0xf4, 0x21, 0x00


	//----- nvinfo : EIATTR_SPARSE_MMA_MASK
	.align		4
.L_29:
        /*00b8*/ 	.byte	0x03, 0x50
        /*00ba*/ 	.short	0x0000


	//----- nvinfo : EIATTR_MAXREG_COUNT
	.align		4
        /*00bc*/ 	.byte	0x03, 0x1b
        /*00be*/ 	.short	0x00ff


	//----- nvinfo : EIATTR_NUM_BARRIERS
	.align		4
        /*00c0*/ 	.byte	0x02, 0x4c
        /*00c2*/ 	.byte	0x01
	.zero		1


	//----- nvinfo : EIATTR_MERCURY_ISA_VERSION
	.align		4
        /*00c4*/ 	.byte	0x03, 0x5f
        /*00c6*/ 	.short	0x0101


	//----- nvinfo : EIATTR_INT_WARP_WIDE_INSTR_OFFSETS
	.align		4
        /*00c8*/ 	.byte	0x04, 0x31
        /*00ca*/ 	.short	(.L_31 - .L_30)


	//   ....[0]....
.L_30:
        /*00cc*/ 	.word	0x00001300


	//   ....[1]....
        /*00d0*/ 	.word	0x00001390


	//   ....[2]....
        /*00d4*/ 	.word	0x00001ca0


	//   ....[3]....
        /*00d8*/ 	.word	0x00001cb0


	//   ....[4]....
        /*00dc*/ 	.word	0x00001d70


	//   ....[5]....
        /*00e0*/ 	.word	0x00001da0


	//   ....[6]....
        /*00e4*/ 	.word	0x00002740


	//   ....[7]....
        /*00e8*/ 	.word	0x00002750


	//----- nvinfo : EIATTR_COOP_GROUP_MASK_REGIDS
	.align		4
.L_31:
        /*00ec*/ 	.byte	0x04, 0x29
        /*00ee*/ 	.short	(.L_33 - .L_32)


	//   ....[0]....
.L_32:
        /*00f0*/ 	.word	0xffffffff


	//   ....[1]....
        /*00f4*/ 	.word	0xffffffff


	//   ....[2]....
        /*00f8*/ 	.word	0xffffffff


	//----- nvinfo : EIATTR_COOP_GROUP_INSTR_OFFSETS
	.align		4
.L_33:
        /*00fc*/ 	.byte	0x04, 0x28
        /*00fe*/ 	.short	(.L_35 - .L_34)


	//   ....[0]....
.L_34:
        /*0100*/ 	.word	0x00000150


	//   ....[1]....
        /*0104*/ 	.word	0x00000720


	//   ....[2]....
        /*0108*/ 	.word	0x00000cd0


	//----- nvinfo : EIATTR_MBARRIER_INSTR_OFFSETS
	.align		4
.L_35:
        /*010c*/ 	.byte	0x04, 0x39
        /*010e*/ 	.short	(.L_37 - .L_36)


	//   ....[0]....
.L_36:
        /*0110*/ 	.word	0x00001450
        /*0114*/ 	.word	0x000000ff
        /*0118*/ 	.word	0x0000c000
        /*011c*/ 	.short	0x0100
        /*011e*/ 	.byte	0x0c
	.zero		1


	//   ....[1]....
        /*0120*/ 	.word	0x00001e20
        /*0124*/ 	.word	0x000000ff
        /*0128*/ 	.word	0x0000c000
        /*012c*/ 	.short	0x010a
        /*012e*/ 	.byte	0x0c
	.zero		1


	//   ....[2]....
        /*0130*/ 	.word	0x00002200
        /*0134*/ 	.word	0x000000ff
        /*0138*/ 	.word	0x0000c000
        /*013c*/ 	.short	0x0108
        /*013e*/ 	.byte	0x0c
	.zero		1


	//   ....[3]....
        /*0140*/ 	.word	0x000027e0
        /*0144*/ 	.word	0x000000ff
        /*0148*/ 	.word	0x0000c000
        /*014c*/ 	.short	0x010a
        /*014e*/ 	.byte	0x0c
	.zero		1


	//----- nvinfo : EIATTR_NUM_MBARRIERS
	.align		4
.L_37:
        /*0150*/ 	.byte	0x03, 0x38
        /*0152*/ 	.short	0x0001


	//----- nvinfo : EIATTR_EXIT_INSTR_OFFSETS
	.align		4
        /*0154*/ 	.byte	0x04, 0x1c
        /*0156*/ 	.short	(.L_39 - .L_38)


	//   ....[0]....
.L_38:
        /*0158*/ 	.word	0x000027d0


	//----- nvinfo : EIATTR_REQNTID
	.align		4
.L_39:
        /*015c*/ 	.byte	0x04, 0x10
        /*015e*/ 	.short	(.L_41 - .L_40)
.L_40:
        /*0160*/ 	.word	0x00000100
        /*0164*/ 	.word	0x00000001
        /*0168*/ 	.word	0x00000001


	//----- nvinfo : EIATTR_CRS_STACK_SIZE
	.align		4
.L_41:
        /*016c*/ 	.byte	0x04, 0x1e
        /*016e*/ 	.short	(.L_43 - .L_42)
.L_42:
        /*0170*/ 	.word	0x00000000


	//----- nvinfo : EIATTR_CBANK_PARAM_SIZE
	.align		4
.L_43:
        /*0174*/ 	.byte	0x03, 0x19
        /*0176*/ 	.short	0x0050


	//----- nvinfo : EIATTR_PARAM_CBANK
	.align		4
        /*0178*/ 	.byte	0x04, 0x0a
        /*017a*/ 	.short	(.L_45 - .L_44)
	.align		4
.L_44:
        /*017c*/ 	.word	index@(.nv.constant0.gluon_wgmma)
        /*0180*/ 	.short	0x0210
        /*0182*/ 	.short	0x0050


	//----- nvinfo : EIATTR_SW_WAR
	.align		4
.L_45:
        /*0184*/ 	.byte	0x04, 0x36
        /*0186*/ 	.short	(.L_47 - .L_46)
.L_46:
        /*0188*/ 	.word	0x00000008
.L_47:


//--------------------- .nv.callgraph             --------------------------
	.section	.nv.callgraph,"",@"SHT_CUDA_CALLGRAPH"
	.align	4
	.sectionentsize	8
	.align		4
        /*0000*/ 	.word	0x00000000
	.align		4
        /*0004*/ 	.word	0xffffffff
	.align		4
        /*0008*/ 	.word	0x00000000
	.align		4
        /*000c*/ 	.word	0xfffffffe
	.align		4
        /*0010*/ 	.word	0x00000000
	.align		4
        /*0014*/ 	.word	0xfffffffd
	.align		4
        /*0018*/ 	.word	0x00000000
	.align		4
        /*001c*/ 	.word	0xfffffffc


//--------------------- .text.gluon_wgmma         --------------------------
	.section	.text.gluon_wgmma,"ax",@progbits
	.align	128
        .global         gluon_wgmma
        .type           gluon_wgmma,@function
        .size           gluon_wgmma,(.L_x_52 - gluon_wgmma)
        .other          gluon_wgmma,@"STO_CUDA_ENTRY STV_DEFAULT"
gluon_wgmma:
.text.gluon_wgmma:
[----:B------:R-:W-:Y:S01]  /*0000*/  LDC R1, c[0x0][0x28] ;  /* 0x00000a00ff017b82 */ /* 0x000fe20000000800 */
[----:B------:R-:W1:Y:S07]  /*0010*/  S2R R0, SR_TID.X ;  /* 0x0000000000007919 */ /* 0x000e6e0000002100 */
[----:B------:R-:W2:Y:S01]  /*0020*/  S2UR UR4, SR_CgaCtaId ;  /* 0x00000000000479c3 */ /* 0x000ea20000008800 */
[----:B------:R-:W-:Y:S01]  /*0030*/  UMOV UR12, 0x400 ;  /* 0x00000400000c7882 */ /* 0x000fe20000000000 */
[----:B------:R-:W-:Y:S01]  /*0040*/  ULDC UR6, c[0x0][0xc] ;  /* 0x0000030000067ab9 */ /* 0x000fe20000000800 */
[----:B------:R-:W-:Y:S01]  /*0050*/  ULDC.64 UR18, c[0x0][0x250] ;  /* 0x0000940000127ab9 */ /* 0x000fe20000000a00 */
[----:B------:R-:W-:Y:S04]  /*0060*/  BSSY B0, `(.L_x_0) ;  /* 0x000001e000007945 */ /* 0x000fe80003800000 */
[----:B------:R-:W3:Y:S08]  /*0070*/  LDC R4, c[0x0][0x228] ;  /* 0x00008a00ff047b82 */ /* 0x000ef00000000800 */
[----:B------:R-:W4:Y:S08]  /*0080*/  LDC R15, c[0x0][0x230] ;  /* 0x00008c00ff0f7b82 */ /* 0x000f300000000800 */
[----:B------:R-:W-:Y:S01]  /*0090*/  S2UR UR33, SR_CTAID.Y ;  /* 0x00000000002179c3 */ /* 0x000fe20000002600 */
[----:B--2---:R-:W-:-:S03]  /*00a0*/  ULEA UR12, UR4, UR12, 0x18 ;  /* 0x0000000c040c7291 */ /* 0x004fc6000f8ec03f */
[----:B------:R-:W-:Y:S01]  /*00b0*/  ULDC UR4, c[0x0][0x10] ;  /* 0x0000040000047ab9 */ /* 0x000fe20000000800 */
[----:B-1----:R-:W-:-:S03]  /*00c0*/  LOP3.LUT R6, R0, 0xff, RZ, 0xc0, !PT ;  /* 0x000000ff00067812 */ /* 0x002fc600078ec0ff */
[----:B------:R-:W1:Y:S01]  /*00d0*/  S2UR UR5, SR_CTAID.Z ;  /* 0x00000000000579c3 */ /* 0x000e620000002700 */
[----:B---3--:R-:W-:Y:S01]  /*00e0*/  VIADD R4, R4, 0xffffffff ;  /* 0xffffffff04047836 */ /* 0x008fe20000000000 */
[C---:B------:R-:W-:Y:S02]  /*00f0*/  ISETP.GE.U32.AND P0, PT, R6.reuse, 0x20, PT ;  /* 0x000000200600780c */ /* 0x040fe40003f06070 */
[C---:B------:R-:W-:Y:S02]  /*0100*/  ISETP.NE.U32.AND P1, PT, R6.reuse, RZ, PT ;  /* 0x000000ff0600720c */ /* 0x040fe40003f25070 */
[----:B------:R-:W-:Y:S02]  /*0110*/  LEA R12, R6, UR12, 0x2 ;  /* 0x0000000c060c7c11 */ /* 0x000fe4000f8e10ff */
[----:B------:R-:W2:Y:S01]  /*0120*/  S2UR UR34, SR_CTAID.X ;  /* 0x00000000002279c3 */ /* 0x000ea20000002500 */
[----:B----4-:R-:W-:-:S06]  /*0130*/  VIADD R14, R15, 0xffffffff ;  /* 0xffffffff0f0e7836 */ /* 0x010fcc0000000000 */
[----:B------:R3:W-:Y:S01]  /*0140*/  @!P0 STS [R12], RZ ;  /* 0x000000ff0c008388 */ /* 0x0007e20000000800 */
[----:B------:R-:W-:-:S03]  /*0150*/  NOP ;  /* 0x0000000000007918 */ /* 0x000fc60000000000 */
[----:B------:R3:W-:Y:S01]  /*0160*/  @!P1 STS [UR12+0x24], R4 ;  /* 0x00002404ff009988 */ /* 0x0007e2000800080c */
[----:B-1----:R-:W-:-:S03]  /*0170*/  UIMAD UR4, UR5, UR4, UR33 ;  /* 0x00000004050472a4 */ /* 0x002fc6000f8e0221 */
[----:B------:R3:W-:Y:S01]  /*0180*/  @!P1 STS [UR12+0x20], R14 ;  /* 0x0000200eff009988 */ /* 0x0007e2000800080c */
[----:B--2---:R-:W-:-:S04]  /*0190*/  UIMAD UR4, UR4, UR6, UR34 ;  /* 0x00000006040472a4 */ /* 0x004fc8000f8e0222 */
[----:B------:R-:W-:-:S04]  /*01a0*/  UIMAD UR4, UR4, 0x180, URZ ;  /* 0x00000180040478a4 */ /* 0x000fc8000f8e023f */
[----:B------:R-:W-:-:S04]  /*01b0*/  UIADD3 UR14, UP0, UR4, UR18, URZ ;  /* 0x00000012040e7290 */ /* 0x000fc8000ff1e03f */
[----:B------:R-:W-:Y:S01]  /*01c0*/  ULEA.HI.X.SX32 UR15, UR4, UR19, 0x1, UP0 ;  /* 0x00000013040f7291 */ /* 0x000fe200080f0e3f */
[----:B---3--:R-:W-:Y:S11]  /*01d0*/  @P1 BRA `(.L_x_1) ;  /* 0x0000000000181947 */ /* 0x008ff60003800000 */
[----:B------:R-:W1:Y:S01]  /*01e0*/  LDS R2, [UR12+0x8] ;  /* 0x0000080cff027984 */ /* 0x000e620008000800 */
[----:B------:R-:W2:Y:S01]  /*01f0*/  LDC.64 R8, c[0x0][0x210] ;  /* 0x00008400ff087b82 */ /* 0x000ea20000000a00 */
[----:B------:R-:W-:Y:S02]  /*0200*/  IMAD.MOV.U32 R3, RZ, RZ, 0x70 ;  /* 0x00000070ff037424 */ /* 0x000fe400078e00ff */
[----:B--2---:R2:W-:Y:S03]  /*0210*/  STS.64 [UR12], R8 ;  /* 0x00000008ff007988 */ /* 0x0045e60008000a0c */
[----:B-1----:R-:W-:-:S05]  /*0220*/  LOP3.LUT R2, R2, 0x10, R3, 0xd8, !PT ;  /* 0x0000001002027812 */ /* 0x002fca00078ed803 */
[----:B------:R2:W-:Y:S02]  /*0230*/  STS [UR12+0x8], R2 ;  /* 0x00000802ff007988 */ /* 0x0005e4000800080c */
.L_x_1:
[----:B------:R-:W-:Y:S05]  /*0240*/  BSYNC B0 ;  /* 0x0000000000007941 */ /* 0x000fea0003800000 */
.L_x_0:
[----:B------:R-:W-:Y:S04]  /*0250*/  BSSY B0, `(.L_x_2) ;  /* 0x000000a000007945 */ /* 0x000fe80003800000 */
[----:B------:R-:W-:Y:S05]  /*0260*/  @P1 BRA `(.L_x_3) ;  /* 0x0000000000201947 */ /* 0x000fea0003800000 */
[----:B--2---:R-:W1:Y:S01]  /*0270*/  LDS R2, [UR12+0x34] ;  /* 0x0000340cff027984 */ /* 0x004e620008000800 */
[----:B------:R-:W-:Y:S02]  /*0280*/  IMAD.MOV.U32 R3, RZ, RZ, 0x3f000000 ;  /* 0x3f000000ff037424 */ /* 0x000fe400078e00ff */
[----:B------:R-:W-:Y:S01]  /*0290*/  @!P1 IMAD.MOV.U32 R5, RZ, RZ, 0x7f ;  /* 0x0000007fff059424 */ /* 0x000fe200078e00ff */
[----:B------:R-:W2:Y:S02]  /*02a0*/  @!P1 LDS R8, [UR12+0x38] ;  /* 0x0000380cff089984 */ /* 0x000ea40008000800 */
[----:B-1----:R-:W-:Y:S02]  /*02b0*/  LOP3.LUT R2, R2, 0xff000000, R3, 0xb8, !PT ;  /* 0xff00000002027812 */ /* 0x002fe400078eb803 */
[----:B--2---:R-:W-:-:S03]  /*02c0*/  @!P1 LOP3.LUT R3, R8, 0xff, R5, 0xb8, !PT ;  /* 0x000000ff08039812 */ /* 0x004fc600078eb805 */
[----:B------:R1:W-:Y:S04]  /*02d0*/  STS [UR12+0x34], R2 ;  /* 0x00003402ff007988 */ /* 0x0003e8000800080c */
[----:B------:R1:W-:Y:S02]  /*02e0*/  @!P1 STS [UR12+0x38], R3 ;  /* 0x00003803ff009988 */ /* 0x0003e4000800080c */
.L_x_3:
[----:B------:R-:W-:Y:S05]  /*02f0*/  BSYNC B0 ;  /* 0x0000000000007941 */ /* 0x000fea0003800000 */
.L_x_2:
[----:B------:R-:W-:Y:S04]  /*0300*/  BSSY B0, `(.L_x_4) ;  /* 0x000000e000007945 */ /* 0x000fe80003800000 */
[----:B------:R-:W-:Y:S05]  /*0310*/  @P1 BRA `(.L_x_5) ;  /* 0x0000000000301947 */ /* 0x000fea0003800000 */
[----:B-1----:R-:W1:Y:S01]  /*0320*/  LDS R3, [UR12+0x34] ;  /* 0x0000340cff037984 */ /* 0x002e620008000800 */
[----:B------:R-:W3:Y:S03]  /*0330*/  LDC.64 R10, c[0x0][0x238] ;  /* 0x00008e00ff0a7b82 */ /* 0x000ee60000000a00 */
[----:B--2---:R-:W2:Y:S01]  /*0340*/  LDS R2, [UR12+0x1c] ;  /* 0x00001c0cff027984 */ /* 0x004ea20008000800 */
[C---:B---3--:R-:W-:Y:S01]  /*0350*/  SHF.L.U64.HI R8, R10.reuse, 0x1, R11 ;  /* 0x000000010a087819 */ /* 0x048fe2000001020b */
[----:B------:R-:W-:-:S03]  /*0360*/  IMAD.SHL.U32 R5, R10, 0x2, RZ ;  /* 0x000000020a057824 */ /* 0x000fc600078e00ff */
[--C-:B------:R-:W-:Y:S02]  /*0370*/  SHF.R.U32.HI R7, RZ, 0x4, R8.reuse ;  /* 0x00000004ff077819 */ /* 0x100fe40000011608 */
[----:B------:R-:W-:-:S05]  /*0380*/  SHF.R.U64 R5, R5, 0x4, R8 ;  /* 0x0000000405057819 */ /* 0x000fca0000001208 */
[----:B------:R3:W-:Y:S01]  /*0390*/  STS [UR12+0xc], R5 ;  /* 0x00000c05ff007988 */ /* 0x0007e2000800080c */
[----:B-1----:R-:W-:Y:S02]  /*03a0*/  LOP3.LUT R3, R3, 0x7, RZ, 0xb8, !PT ;  /* 0x0000000703037812 */ /* 0x002fe400078eb8ff */
[----:B--2---:R-:W-:-:S03]  /*03b0*/  LOP3.LUT R2, R2, 0xf, R7, 0xb8, !PT ;  /* 0x0000000f02027812 */ /* 0x004fc600078eb807 */
[----:B------:R3:W-:Y:S04]  /*03c0*/  STS [UR12+0x34], R3 ;  /* 0x00003403ff007988 */ /* 0x0007e8000800080c */
[----:B------:R3:W-:Y:S02]  /*03d0*/  STS [UR12+0x1c], R2 ;  /* 0x00001c02ff007988 */ /* 0x0007e4000800080c */
.L_x_5:
[----:B------:R-:W-:Y:S05]  /*03e0*/  BSYNC B0 ;  /* 0x0000000000007941 */ /* 0x000fea0003800000 */
.L_x_4:
[----:B------:R-:W-:Y:S04]  /*03f0*/  BSSY B1, `(.L_x_6) ;  /* 0x000001b000017945 */ /* 0x000fe80003800000 */
[----:B------:R-:W-:Y:S01]  /*0400*/  BSSY B0, `(.L_x_7) ;  /* 0x0000016000007945 */ /* 0x000fe20003800000 */
[----:B------:R-:W-:-:S03]  /*0410*/  IMAD.MOV.U32 R13, RZ, RZ, RZ ;  /* 0x000000ffff0d7224 */ /* 0x000fc600078e00ff */
[----:B------:R-:W-:Y:S05]  /*0420*/  @P1 BRA `(.L_x_8) ;  /* 0x0000000000201947 */ /* 0x000fea0003800000 */
[----:B-123--:R-:W1:Y:S02]  /*0430*/  LDS R2, [UR12+0x34] ;  /* 0x0000340cff027984 */ /* 0x00ee640008000800 */
[----:B-1----:R-:W-:-:S05]  /*0440*/  LOP3.LUT R2, R2, 0x38, RZ, 0xb8, !PT ;  /* 0x0000003802027812 */ /* 0x002fca00078eb8ff */
[----:B------:R1:W-:Y:S01]  /*0450*/  STS [UR12+0x34], R2 ;  /* 0x00003402ff007988 */ /* 0x0003e2000800080c */
[----:B------:R-:W-:Y:S05]  /*0460*/  @P1 BRA `(.L_x_9) ;  /* 0x0000000000201947 */ /* 0x000fea0003800000 */
[----:B-1----:R-:W1:Y:S01]  /*0470*/  LDS R2, [UR12+0x8] ;  /* 0x0000080cff027984 */ /* 0x002e620008000800 */
[----:B------:R-:W-:-:S05]  /*0480*/  IMAD.MOV.U32 R3, RZ, RZ, 0x780 ;  /* 0x00000780ff037424 */ /* 0x000fca00078e00ff */
[----:B-1----:R-:W-:-:S05]  /*0490*/  LOP3.LUT R2, R2, 0x500, R3, 0xd8, !PT ;  /* 0x0000050002027812 */ /* 0x002fca00078ed803 */
[----:B------:R4:W-:Y:S02]  /*04a0*/  STS [UR12+0x8], R2 ;  /* 0x00000802ff007988 */ /* 0x0009e4000800080c */
.L_x_8:
[----:B------:R-:W-:Y:S05]  /*04b0*/  @P1 BRA `(.L_x_10) ;  /* 0x0000000000281947 */ /* 0x000fea0003800000 */
[----:B-1234-:R-:W1:Y:S02]  /*04c0*/  LDS R2, [UR12+0x8] ;  /* 0x0000080cff027984 */ /* 0x01ee640008000800 */
[----:B-1----:R-:W-:-:S05]  /*04d0*/  LOP3.LUT R2, R2, 0x1800, RZ, 0xb8, !PT ;  /* 0x0000180002027812 */ /* 0x002fca00078eb8ff */
[----:B------:R2:W-:Y:S02]  /*04e0*/  STS [UR12+0x8], R2 ;  /* 0x00000802ff007988 */ /* 0x0005e4000800080c */
.L_x_9:
[----:B------:R-:W-:Y:S05]  /*04f0*/  @P1 BREAK B0 ;  /* 0x0000000000001942 */ /* 0x000fea0003800000 */
[----:B------:R-:W-:Y:S05]  /*0500*/  @P1 BRA `(.L_x_11) ;  /* 0x0000000000241947 */ /* 0x000fea0003800000 */
[----:B------:R-:W3:Y:S01]  /*0510*/  LDS R3, [UR12+0x8] ;  /* 0x0000080cff037984 */ /* 0x000ee20008000800 */
[----:B-12---:R-:W-:-:S05]  /*0520*/  IMAD.MOV.U32 R2, RZ, RZ, 0x6000 ;  /* 0x00006000ff027424 */ /* 0x006fca00078e00ff */
[----:B---3--:R-:W-:-:S04]  /*0530*/  LOP3.LUT R2, R3, 0x6000, R2, 0xd8, !PT ;  /* 0x0000600003027812 */ /* 0x008fc800078ed802 */
[----:B------:R-:W-:-:S05]  /*0540*/  LOP3.LUT R2, R2, 0x400000, RZ, 0xb8, !PT ;  /* 0x0040000002027812 */ /* 0x000fca00078eb8ff */
[----:B------:R5:W-:Y:S02]  /*0550*/  STS [UR12+0x8], R2 ;  /* 0x00000802ff007988 */ /* 0x000be4000800080c */
.L_x_10:
[----:B------:R-:W-:Y:S05]  /*0560*/  BSYNC B0 ;  /* 0x0000000000007941 */ /* 0x000fea0003800000 */
.L_x_7:
[----:B-12345:R-:W1:Y:S02]  /*0570*/  @!P1 LDS R2, [UR12+0x8] ;  /* 0x0000080cff029984 */ /* 0x03ee640008000800 */
[----:B-1----:R-:W-:-:S05]  /*0580*/  @!P1 LOP3.LUT R2, R2, 0x8000, RZ, 0xb8, !PT ;  /* 0x0000800002029812 */ /* 0x002fca00078eb8ff */
[----:B------:R3:W-:Y:S02]  /*0590*/  @!P1 STS [UR12+0x8], R2 ;  /* 0x00000802ff009988 */ /* 0x0007e4000800080c */
.L_x_11:
[----:B------:R-:W-:Y:S05]  /*05a0*/  BSYNC B1 ;  /* 0x0000000000017941 */ /* 0x000fea0003800000 */
.L_x_6:
[----:B------:R-:W-:Y:S05]  /*05b0*/  WARPSYNC.ALL ;  /* 0x0000000000007948 */ /* 0x000fea0003800000 */
[----:B------:R-:W4:Y:S02]  /*05c0*/  LDC R5, c[0x0][0x22c] ;  /* 0x00008b00ff057b82 */ /* 0x000f240000000800 */
[----:B----4-:R-:W-:Y:S01]  /*05d0*/  VIADD R5, R5, 0xffffffff ;  /* 0xffffffff05057836 */ /* 0x010fe20000000000 */
[----:B------:R-:W-:Y:S06]  /*05e0*/  @P0 BRA `(.L_x_12) ;  /* 0x0000000000280947 */ /* 0x000fec0003800000 */
[----:B-123--:R-:W1:Y:S01]  /*05f0*/  S2R R2, SR_LANEID ;  /* 0x0000000000027919 */ /* 0x00ee620000000000 */
[----:B------:R-:W-:Y:S05]  /*0600*/  WARPSYNC.ALL ;  /* 0x0000000000007948 */ /* 0x000fea0003800000 */
[----:B-1----:R-:W-:-:S05]  /*0610*/  IMAD.SHL.U32 R7, R2, 0x4, RZ ;  /* 0x0000000402077824 */ /* 0x002fca00078e00ff */
[----:B------:R-:W1:Y:S01]  /*0620*/  LDS R9, [R7+UR12] ;  /* 0x0000000c07097984 */ /* 0x000e620008000800 */
[----:B------:R-:W-:-:S05]  /*0630*/  IADD3 R2, P2, R7, UR14, RZ ;  /* 0x0000000e07027c10 */ /* 0x000fca000ff5e0ff */
[----:B------:R-:W-:-:S05]  /*0640*/  IMAD.X R3, RZ, RZ, UR15, P2 ;  /* 0x0000000fff037e24 */ /* 0x000fca00090e06ff */
[----:B-1----:R4:W5:Y:S01]  /*0650*/  ATOMG.E.EXCH.STRONG.GPU PT, RZ, [R2], R9 ;  /* 0x0000000902ff73a8 */ /* 0x00296200041ee100 */
[----:B------:R-:W-:-:S04]  /*0660*/  DEPBAR {5,4,3,2,1,0} ;  /* 0x0000003f0000791a */ /* 0x000fc80000000000 */
[----:B------:R4:W-:Y:S01]  /*0670*/  UTMACCTL.IV [UR14] ;  /* 0x000000000e0079b9 */ /* 0x0009e20008000000 */
[----:B------:R-:W-:Y:S01]  /*0680*/  NOP ;  /* 0x0000000000007918 */ /* 0x000fe20000000000 */
.L_x_12:
[----:B------:R-:W-:Y:S05]  /*0690*/  @P0 BRA `(.L_x_13) ;  /* 0x00000000000c0947 */ /* 0x000fea0003800000 */
[----:B------:R0:W-:Y:S01]  /*06a0*/  UTMACMDFLUSH ;  /* 0x00000000000079b7 */ /* 0x0001e20000000000 */
[----:B------:R-:W-:Y:S05]  /*06b0*/  @P0 BRA `(.L_x_13) ;  /* 0x0000000000040947 */ /* 0x000fea0003800000 */
[----:B------:R-:W-:-:S04]  /*06c0*/  DEPBAR.LE SB0, 0x0 ;  /* 0x000080000000791a */ /* 0x000fc80000000000 */
.L_x_13:
[----:B------:R-:W-:Y:S05]  /*06d0*/  WARPSYNC.ALL ;  /* 0x0000000000007948 */ /* 0x000fea0003800000 */
[----:B-----5:R-:W-:Y:S06]  /*06e0*/  BAR.SYNC.DEFER_BLOCKING 0x0 ;  /* 0x0000000000007b1d */ /* 0x020fec0000010000 */
[----:B------:R-:W-:Y:S02]  /*06f0*/  BSSY B1, `(.L_x_14) ;  /* 0x000000b000017945 */ /* 0x000fe40003800000 */
[----:B------:R-:W-:Y:S06]  /*0700*/  BAR.SYNC.DEFER_BLOCKING 0x0 ;  /* 0x0000000000007b1d */ /* 0x000fec0000010000 */
[----:B------:R5:W-:Y:S01]  /*0710*/  @!P0 STS [R12], RZ ;  /* 0x000000ff0c008388 */ /* 0x000be20000000800 */
[----:B------:R-:W-:Y:S01]  /*0720*/  NOP ;  /* 0x0000000000007918 */ /* 0x000fe20000000000 */
[----:B------:R-:W-:Y:S05]  /*0730*/  @P1 BRA `(.L_x_15) ;  /* 0x0000000000181947 */ /* 0x000fea0003800000 */
[----:B-1234-:R-:W1:Y:S01]  /*0740*/  LDS R2, [UR12+0x8] ;  /* 0x0000080cff027984 */ /* 0x01ee620008000800 */
[----:B------:R-:W2:Y:S01]  /*0750*/  LDC.64 R8, c[0x0][0x218] ;  /* 0x00008600ff087b82 */ /* 0x000ea20000000a00 */
[----:B------:R-:W-:Y:S02]  /*0760*/  IMAD.MOV.U32 R3, RZ, RZ, 0x70 ;  /* 0x00000070ff037424 */ /* 0x000fe400078e00ff */
[----:B--2---:R2:W-:Y:S03]  /*0770*/  STS.64 [UR12], R8 ;  /* 0x00000008ff007988 */ /* 0x0045e60008000a0c */
[----:B-1----:R-:W-:-:S05]  /*0780*/  LOP3.LUT R2, R2, 0x10, R3, 0xd8, !PT ;  /* 0x0000001002027812 */ /* 0x002fca00078ed803 */
[----:B------:R2:W-:Y:S02]  /*0790*/  STS [UR12+0x8], R2 ;  /* 0x00000802ff007988 */ /* 0x0005e4000800080c */
.L_x_15:
[----:B----4-:R-:W-:Y:S05]  /*07a0*/  BSYNC B1 ;  /* 0x0000000000017941 */ /* 0x010fea0003800000 */
.L_x_14:
[----:B------:R-:W-:Y:S04]  /*07b0*/  BSSY B1, `(.L_x_16) ;  /* 0x000000a000017945 */ /* 0x000fe80003800000 */
[----:B------:R-:W-:Y:S05]  /*07c0*/  @P1 BRA `(.L_x_17) ;  /* 0x0000000000201947 */ /* 0x000fea0003800000 */
[----:B-123--:R-:W1:Y:S01]  /*07d0*/  LDS R2, [UR12+0x34] ;  /* 0x0000340cff027984 */ /* 0x00ee620008000800 */
[----:B------:R-:W-:Y:S02]  /*07e0*/  IMAD.MOV.U32 R7, RZ, RZ, 0x3f000000 ;  /* 0x3f000000ff077424 */ /* 0x000fe400078e00ff */
[----:B------:R-:W-:Y:S01]  /*07f0*/  @!P1 IMAD.MOV.U32 R3, RZ, RZ, 0x3f ;  /* 0x0000003fff039424 */ /* 0x000fe200078e00ff */
[----:B------:R-:W2:Y:S02]  /*0800*/  @!P1 LDS R8, [UR12+0x38] ;  /* 0x0000380cff089984 */ /* 0x000ea40008000800 */
[----:B-1----:R-:W-:Y:S02]  /*0810*/  LOP3.LUT R2, R2, 0xff000000, R7, 0xb8, !PT ;  /* 0xff00000002027812 */ /* 0x002fe400078eb807 */
[----:B--2---:R-:W-:-:S03]  /*0820*/  @!P1 LOP3.LUT R3, R8, 0xff, R3, 0xb8, !PT ;  /* 0x000000ff08039812 */ /* 0x004fc600078eb803 */
[----:B------:R4:W-:Y:S04]  /*0830*/  STS [UR12+0x34], R2 ;  /* 0x00003402ff007988 */ /* 0x0009e8000800080c */
[----:B------:R4:W-:Y:S02]  /*0840*/  @!P1 STS [UR12+0x38], R3 ;  /* 0x00003803ff009988 */ /* 0x0009e4000800080c */
.L_x_17:
[----:B------:R-:W-:Y:S05]  /*0850*/  BSYNC B1 ;  /* 0x0000000000017941 */ /* 0x000fea0003800000 */
.L_x_16:
[----:B------:R-:W-:Y:S04]  /*0860*/  BSSY B1, `(.L_x_18) ;  /* 0x0000004000017945 */ /* 0x000fe80003800000 */
[----:B------:R-:W-:Y:S05]  /*0870*/  @P1 BRA `(.L_x_19) ;  /* 0x0000000000081947 */ /* 0x000fea0003800000 */
[----:B------:R1:W-:Y:S04]  /*0880*/  STS [UR12+0x24], R14 ;  /* 0x0000240eff007988 */ /* 0x0003e8000800080c */
[----:B------:R1:W-:Y:S02]  /*0890*/  STS [UR12+0x20], R5 ;  /* 0x00002005ff007988 */ /* 0x0003e4000800080c */
.L_x_19:
[----:B------:R-:W-:Y:S05]  /*08a0*/  BSYNC B1 ;  /* 0x0000000000017941 */ /* 0x000fea0003800000 */
.L_x_18:
[----:B------:R-:W-:Y:S04]  /*08b0*/  BSSY B1, `(.L_x_20) ;  /* 0x000000e000017945 */ /* 0x000fe80003800000 */
[----:B------:R-:W-:Y:S05]  /*08c0*/  @P1 BRA `(.L_x_21) ;  /* 0x0000000000301947 */ /* 0x000fea0003800000 */
[----:B----4-:R-:W4:Y:S01]  /*08d0*/  LDS R3, [UR12+0x34] ;  /* 0x0000340cff037984 */ /* 0x010f220008000800 */
[----:B------:R-:W4:Y:S03]  /*08e0*/  LDC.64 R10, c[0x0][0x240] ;  /* 0x00009000ff0a7b82 */ /* 0x000f260000000a00 */
[----:B-123--:R-:W1:Y:S01]  /*08f0*/  LDS R2, [UR12+0x1c] ;  /* 0x00001c0cff027984 */ /* 0x00ee620008000800 */
[C---:B----4-:R-:W-:Y:S01]  /*0900*/  SHF.L.U64.HI R8, R10.reuse, 0x1, R11 ;  /* 0x000000010a087819 */ /* 0x050fe2000001020b */
[----:B------:R-:W-:-:S03]  /*0910*/  IMAD.SHL.U32 R7, R10, 0x2, RZ ;  /* 0x000000020a077824 */ /* 0x000fc600078e00ff */
[--C-:B------:R-:W-:Y:S02]  /*0920*/  SHF.R.U32.HI R9, RZ, 0x4, R8.reuse ;  /* 0x00000004ff097819 */ /* 0x100fe40000011608 */
[----:B------:R-:W-:-:S05]  /*0930*/  SHF.R.U64 R7, R7, 0x4, R8 ;  /* 0x0000000407077819 */ /* 0x000fca0000001208 */
[----:B------:R2:W-:Y:S01]  /*0940*/  STS [UR12+0xc], R7 ;  /* 0x00000c07ff007988 */ /* 0x0005e2000800080c */
[----:B------:R-:W-:Y:S02]  /*0950*/  LOP3.LUT R3, R3, 0x7, RZ, 0xb8, !PT ;  /* 0x0000000703037812 */ /* 0x000fe400078eb8ff */
[----:B-1----:R-:W-:-:S03]  /*0960*/  LOP3.LUT R2, R2, 0xf, R9, 0xb8, !PT ;  /* 0x0000000f02027812 */ /* 0x002fc600078eb809 */
[----:B------:R2:W-:Y:S04]  /*0970*/  STS [UR12+0x34], R3 ;  /* 0x00003403ff007988 */ /* 0x0005e8000800080c */
[----:B------:R2:W-:Y:S02]  /*0980*/  STS [UR12+0x1c], R2 ;  /* 0x00001c02ff007988 */ /* 0x0005e4000800080c */
.L_x_21:
[----:B------:R-:W-:Y:S05]  /*0990*/  BSYNC B1 ;  /* 0x0000000000017941 */ /* 0x000fea0003800000 */
.L_x_20:
[----:B------:R-:W-:Y:S04]  /*09a0*/  BSSY B2, `(.L_x_22) ;  /* 0x000001a000027945 */ /* 0x000fe80003800000 */
[----:B------:R-:W-:Y:S04]  /*09b0*/  BSSY B1, `(.L_x_23) ;  /* 0x0000015000017945 */ /* 0x000fe80003800000 */
[----:B------:R-:W-:Y:S05]  /*09c0*/  @P1 BRA `(.L_x_24) ;  /* 0x0000000000201947 */ /* 0x000fea0003800000 */
[----:B-1234-:R-:W1:Y:S02]  /*09d0*/  LDS R2, [UR12+0x34] ;  /* 0x0000340cff027984 */ /* 0x01ee640008000800 */
[----:B-1----:R-:W-:-:S05]  /*09e0*/  LOP3.LUT R2, R2, 0x38, RZ, 0xb8, !PT ;  /* 0x0000003802027812 */ /* 0x002fca00078eb8ff */
[----:B------:R1:W-:Y:S01]  /*09f0*/  STS [UR12+0x34], R2 ;  /* 0x00003402ff007988 */ /* 0x0003e2000800080c */
[----:B------:R-:W-:Y:S05]  /*0a00*/  @P1 BRA `(.L_x_25) ;  /* 0x0000000000201947 */ /* 0x000fea0003800000 */
[----:B-1----:R-:W1:Y:S01]  /*0a10*/  LDS R2, [UR12+0x8] ;  /* 0x0000080cff027984 */ /* 0x002e620008000800 */
[----:B------:R-:W-:-:S05]  /*0a20*/  IMAD.MOV.U32 R3, RZ, RZ, 0x780 ;  /* 0x00000780ff037424 */ /* 0x000fca00078e00ff */
[----:B-1----:R-:W-:-:S05]  /*0a30*/  LOP3.LUT R2, R2, 0x500, R3, 0xd8, !PT ;  /* 0x0000050002027812 */ /* 0x002fca00078ed803 */
[----:B------:R1:W-:Y:S02]  /*0a40*/  STS [UR12+0x8], R2 ;  /* 0x00000802ff007988 */ /* 0x0003e4000800080c */
.L_x_24:
[----:B------:R-:W-:Y:S05]  /*0a50*/  @P1 BRA `(.L_x_26) ;  /* 0x0000000000281947 */ /* 0x000fea0003800000 */
[----:B-1234-:R-:W1:Y:S02]  /*0a60*/  LDS R2, [UR12+0x8] ;  /* 0x0000080cff027984 */ /* 0x01ee640008000800 */
[----:B-1----:R-:W-:-:S05]  /*0a70*/  LOP3.LUT R2, R2, 0x1800, RZ, 0xb8, !PT ;  /* 0x0000180002027812 */ /* 0x002fca00078eb8ff */
[----:B------:R2:W-:Y:S02]  /*0a80*/  STS [UR12+0x8], R2 ;  /* 0x00000802ff007988 */ /* 0x0005e4000800080c */
.L_x_25:
[----:B------:R-:W-:Y:S05]  /*0a90*/  @P1 BREAK B1 ;  /* 0x0000000000011942 */ /* 0x000fea0003800000 */
[----:B------:R-:W-:Y:S05]  /*0aa0*/  @P1 BRA `(.L_x_27) ;  /* 0x0000000000241947 */ /* 0x000fea0003800000 */
[----:B-12---:R-:W1:Y:S01]  /*0ab0*/  LDS R2, [UR12+0x8] ;  /* 0x0000080cff027984 */ /* 0x006e620008000800 */
[----:B------:R-:W-:-:S05]  /*0ac0*/  IMAD.MOV.U32 R3, RZ, RZ, 0x6000 ;  /* 0x00006000ff037424 */ /* 0x000fca00078e00ff */
[----:B-1----:R-:W-:-:S04]  /*0ad0*/  LOP3.LUT R2, R2, 0x6000, R3, 0xd8, !PT ;  /* 0x0000600002027812 */ /* 0x002fc800078ed803 */
[----:B------:R-:W-:-:S05]  /*0ae0*/  LOP3.LUT R2, R2, 0x400000, RZ, 0xb8, !PT ;  /* 0x0040000002027812 */ /* 0x000fca00078eb8ff */
[----:B------:R1:W-:Y:S02]  /*0af0*/  STS [UR12+0x8], R2 ;  /* 0x00000802ff007988 */ /* 0x0003e4000800080c */
.L_x_26:
[----:B------:R-:W-:Y:S05]  /*0b00*/  BSYNC B1 ;  /* 0x0000000000017941 */ /* 0x000fea0003800000 */
.L_x_23:
[----:B-1234-:R-:W1:Y:S02]  /*0b10*/  @!P1 LDS R2, [UR12+0x8] ;  /* 0x0000080cff029984 */ /* 0x01ee640008000800 */
[----:B-1----:R-:W-:-:S05]  /*0b20*/  @!P1 LOP3.LUT R2, R2, 0x8000, RZ, 0xb8, !PT ;  /* 0x0000800002029812 */ /* 0x002fca00078eb8ff */
[----:B------:R3:W-:Y:S02]  /*0b30*/  @!P1 STS [UR12+0x8], R2 ;  /* 0x00000802ff009988 */ /* 0x0007e4000800080c */
.L_x_27:
[----:B------:R-:W-:Y:S05]  /*0b40*/  BSYNC B2 ;  /* 0x0000000000027941 */ /* 0x000fea0003800000 */
.L_x_22:
[----:B------:R-:W-:Y:S05]  /*0b50*/  WARPSYNC.ALL ;  /* 0x0000000000007948 */ /* 0x000fea0003800000 */
[----:B------:R-:W-:-:S04]  /*0b60*/  UIADD3 UR17, UR4, 0x80, URZ ;  /* 0x0000008004117890 */ /* 0x000fc8000fffe03f */
[----:B------:R-:W-:-:S04]  /*0b70*/  UIADD3 UR16, UP0, UR17, UR18, URZ ;  /* 0x0000001211107290 */ /* 0x000fc8000ff1e03f */
[----:B------:R-:W-:Y:S01]  /*0b80*/  ULEA.HI.X.SX32 UR17, UR17, UR19, 0x1, UP0 ;  /* 0x0000001311117291 */ /* 0x000fe200080f0e3f */
[----:B------:R-:W-:Y:S11]  /*0b90*/  @P0 BRA `(.L_x_28) ;  /* 0x0000000000280947 */ /* 0x000ff60003800000 */
[----:B-123--:R-:W1:Y:S01]  /*0ba0*/  S2R R2, SR_LANEID ;  /* 0x0000000000027919 */ /* 0x00ee620000000000 */
[----:B------:R-:W-:Y:S05]  /*0bb0*/  WARPSYNC.ALL ;  /* 0x0000000000007948 */ /* 0x000fea0003800000 */
[----:B-1----:R-:W-:-:S05]  /*0bc0*/  IMAD.SHL.U32 R8, R2, 0x4, RZ ;  /* 0x0000000402087824 */ /* 0x002fca00078e00ff */
[----:B------:R-:W1:Y:S01]  /*0bd0*/  LDS R7, [R8+UR12] ;  /* 0x0000000c08077984 */ /* 0x000e620008000800 */
[----:B------:R-:W-:-:S05]  /*0be0*/  IADD3 R2, P2, R8, UR16, RZ ;  /* 0x0000001008027c10 */ /* 0x000fca000ff5e0ff */
[----:B------:R-:W-:-:S05]  /*0bf0*/  IMAD.X R3, RZ, RZ, UR17, P2 ;  /* 0x00000011ff037e24 */ /* 0x000fca00090e06ff */
[----:B-1----:R4:W2:Y:S01]  /*0c00*/  ATOMG.E.EXCH.STRONG.GPU PT, RZ, [R2], R7 ;  /* 0x0000000702ff73a8 */ /* 0x0028a200041ee100 */
[----:B------:R-:W-:-:S04]  /*0c10*/  DEPBAR {5,4,3,2,1,0} ;  /* 0x0000003f0000791a */ /* 0x000fc80000000000 */
[----:B------:R4:W-:Y:S01]  /*0c20*/  UTMACCTL.IV [UR16] ;  /* 0x00000000100079b9 */ /* 0x0009e20008000000 */
[----:B------:R-:W-:Y:S01]  /*0c30*/  NOP ;  /* 0x0000000000007918 */ /* 0x000fe20000000000 */
.L_x_28:
[----:B------:R-:W-:Y:S05]  /*0c40*/  @P0 BRA `(.L_x_29) ;  /* 0x00000000000c0947 */ /* 0x000fea0003800000 */
[----:B------:R0:W-:Y:S01]  /*0c50*/  UTMACMDFLUSH ;  /* 0x00000000000079b7 */ /* 0x0001e20000000000 */
[----:B------:R-:W-:Y:S05]  /*0c60*/  @P0 BRA `(.L_x_29) ;  /* 0x0000000000040947 */ /* 0x000fea0003800000 */
[----:B------:R-:W-:-:S04]  /*0c70*/  DEPBAR.LE SB0, 0x0 ;  /* 0x000080000000791a */ /* 0x000fc80000000000 */
.L_x_29:
[----:B------:R-:W-:Y:S05]  /*0c80*/  WARPSYNC.ALL ;  /* 0x0000000000007948 */ /* 0x000fea0003800000 */
[----:B--2---:R-:W-:Y:S06]  /*0c90*/  BAR.SYNC.DEFER_BLOCKING 0x0 ;  /* 0x0000000000007b1d */ /* 0x004fec0000010000 */
[----:B------:R-:W-:Y:S02]  /*0ca0*/  BSSY B2, `(.L_x_30) ;  /* 0x000000b000027945 */ /* 0x000fe40003800000 */
[----:B------:R-:W-:Y:S06]  /*0cb0*/  BAR.SYNC.DEFER_BLOCKING 0x0 ;  /* 0x0000000000007b1d */ /* 0x000fec0000010000 */
[----:B------:R2:W-:Y:S01]  /*0cc0*/  @!P0 STS [R12], RZ ;  /* 0x000000ff0c008388 */ /* 0x0005e20000000800 */
[----:B------:R-:W-:Y:S01]  /*0cd0*/  NOP ;  /* 0x0000000000007918 */ /* 0x000fe20000000000 */
[----:B------:R-:W-:Y:S05]  /*0ce0*/  @P1 BRA `(.L_x_31) ;  /* 0x0000000000181947 */ /* 0x000fea0003800000 */
[----:B-1-34-:R-:W1:Y:S01]  /*0cf0*/  LDS R2, [UR12+0x8] ;  /* 0x0000080cff027984 */ /* 0x01ae620008000800 */
[----:B------:R-:W3:Y:S01]  /*0d00*/  LDC.64 R8, c[0x0][0x220] ;  /* 0x00008800ff087b82 */ /* 0x000ee20000000a00 */
[----:B------:R-:W-:Y:S02]  /*0d10*/  IMAD.MOV.U32 R3, RZ, RZ, 0x70 ;  /* 0x00000070ff037424 */ /* 0x000fe400078e00ff */
[----:B---3--:R3:W-:Y:S03]  /*0d20*/  STS.64 [UR12], R8 ;  /* 0x00000008ff007988 */ /* 0x0087e60008000a0c */
[----:B-1----:R-:W-:-:S05]  /*0d30*/  LOP3.LUT R2, R2, 0x10, R3, 0xd8, !PT ;  /* 0x0000001002027812 */ /* 0x002fca00078ed803 */
[----:B------:R3:W-:Y:S02]  /*0d40*/  STS [UR12+0x8], R2 ;  /* 0x00000802ff007988 */ /* 0x0007e4000800080c */
.L_x_31:
[----:B----4-:R-:W-:Y:S05]  /*0d50*/  BSYNC B2 ;  /* 0x0000000000027941 */ /* 0x010fea0003800000 */
.L_x_30:
[----:B------:R-:W-:Y:S04]  /*0d60*/  BSSY B3, `(.L_x_32) ;  /* 0x0000011000037945 */ /* 0x000fe80003800000 */
[----:B------:R-:W-:Y:S04]  /*0d70*/  BSSY B2, `(.L_x_33) ;  /* 0x000000e000027945 */ /* 0x000fe80003800000 */
[----:B------:R-:W-:Y:S05]  /*0d80*/  @P1 BRA `(.L_x_34) ;  /* 0x0000000000241947 */ /* 0x000fea0003800000 */
[----:B-1-3--:R-:W1:Y:S01]  /*0d90*/  LDS R2, [UR12+0x34] ;  /* 0x0000340cff027984 */ /* 0x00ae620008000800 */
[----:B------:R-:W-:-:S05]  /*0da0*/  IMAD.MOV.U32 R3, RZ, RZ, 0x3f000000 ;  /* 0x3f000000ff037424 */ /* 0x000fca00078e00ff */
[----:B-1----:R-:W-:-:S05]  /*0db0*/  LOP3.LUT R2, R2, 0xff000000, R3, 0xb8, !PT ;  /* 0xff00000002027812 */ /* 0x002fca00078eb803 */
[----:B------:R1:W-:Y:S01]  /*0dc0*/  STS [UR12+0x34], R2 ;  /* 0x00003402ff007988 */ /* 0x0003e2000800080c */
[----:B------:R-:W-:Y:S05]  /*0dd0*/  @P1 BRA `(.L_x_35) ;  /* 0x00000000001c1947 */ /* 0x000fea0003800000 */
[----:B-1----:R-:W1:Y:S01]  /*0de0*/  LDS R2, [UR12+0x38] ;  /* 0x0000380cff027984 */ /* 0x002e620008000800 */
[----:B------:R-:W-:-:S05]  /*0df0*/  IMAD.MOV.U32 R3, RZ, RZ, 0x7f ;  /* 0x0000007fff037424 */ /* 0x000fca00078e00ff */
[----:B-1----:R-:W-:-:S05]  /*0e00*/  LOP3.LUT R2, R2, 0xff, R3, 0xb8, !PT ;  /* 0x000000ff02027812 */ /* 0x002fca00078eb803 */
[----:B------:R4:W-:Y:S02]  /*0e10*/  STS [UR12+0x38], R2 ;  /* 0x00003802ff007988 */ /* 0x0009e4000800080c */
.L_x_34:
[----:B------:R-:W-:Y:S05]  /*0e20*/  @P1 BREAK B2 ;  /* 0x0000000000021942 */ /* 0x000fea0003800000 */
[----:B------:R-:W-:Y:S05]  /*0e30*/  @P1 BRA `(.L_x_36) ;  /* 0x00000000000c1947 */ /* 0x000fea0003800000 */
[----:B------:R1:W-:Y:S02]  /*0e40*/  STS [UR12+0x20], R5 ;  /* 0x00002005ff007988 */ /* 0x0003e4000800080c */
.L_x_35:
[----:B------:R-:W-:Y:S05]  /*0e50*/  BSYNC B2 ;  /* 0x0000000000027941 */ /* 0x000fea0003800000 */
.L_x_33:
[----:B------:R1:W-:Y:S02]  /*0e60*/  @!P1 STS [UR12+0x24], R4 ;  /* 0x00002404ff009988 */ /* 0x0003e4000800080c */
.L_x_36:
[----:B------:R-:W-:Y:S05]  /*0e70*/  BSYNC B3 ;  /* 0x0000000000037941 */ /* 0x000fea0003800000 */
.L_x_32:
[----:B------:R-:W-:Y:S05]  /*0e80*/  WARPSYNC.ALL ;  /* 0x0000000000007948 */ /* 0x000fea0003800000 */
[----:B------:R-:W-:Y:S04]  /*0e90*/  BSSY B3, `(.L_x_37) ;  /* 0x000000e000037945 */ /* 0x000fe80003800000 */
[----:B------:R-:W-:Y:S05]  /*0ea0*/  @P1 BRA `(.L_x_38) ;  /* 0x0000000000301947 */ /* 0x000fea0003800000 */
[----:B------:R-:W5:Y:S01]  /*0eb0*/  LDS R3, [UR12+0x34] ;  /* 0x0000340cff037984 */ /* 0x000f620008000800 */
[----:B-1----:R-:W1:Y:S03]  /*0ec0*/  LDC.64 R4, c[0x0][0x248] ;  /* 0x00009200ff047b82 */ /* 0x002e660000000a00 */
[----:B---34-:R-:W3:Y:S01]  /*0ed0*/  LDS R2, [UR12+0x1c] ;  /* 0x00001c0cff027984 */ /* 0x018ee20008000800 */
[C---:B-1----:R-:W-:Y:S01]  /*0ee0*/  SHF.L.U64.HI R5, R4.reuse, 0x1, R5 ;  /* 0x0000000104057819 */ /* 0x042fe20000010205 */
[----:B------:R-:W-:-:S03]  /*0ef0*/  IMAD.SHL.U32 R4, R4, 0x2, RZ ;  /* 0x0000000204047824 */ /* 0x000fc600078e00ff */
[--C-:B------:R-:W-:Y:S02]  /*0f00*/  SHF.R.U32.HI R7, RZ, 0x4, R5.reuse ;  /* 0x00000004ff077819 */ /* 0x100fe40000011605 */
[----:B------:R-:W-:-:S05]  /*0f10*/  SHF.R.U64 R4, R4, 0x4, R5 ;  /* 0x0000000404047819 */ /* 0x000fca0000001205 */
[----:B------:R1:W-:Y:S01]  /*0f20*/  STS [UR12+0xc], R4 ;  /* 0x00000c04ff007988 */ /* 0x0003e2000800080c */
[----:B-----5:R-:W-:Y:S02]  /*0f30*/  LOP3.LUT R3, R3, 0x7, RZ, 0xb8, !PT ;  /* 0x0000000703037812 */ /* 0x020fe400078eb8ff */
[----:B---3--:R-:W-:-:S03]  /*0f40*/  LOP3.LUT R2, R2, 0xf, R7, 0xb8, !PT ;  /* 0x0000000f02027812 */ /* 0x008fc600078eb807 */
[----:B------:R1:W-:Y:S04]  /*0f50*/  STS [UR12+0x34], R3 ;  /* 0x00003403ff007988 */ /* 0x0003e8000800080c */
[----:B------:R1:W-:Y:S02]  /*0f60*/  STS [UR12+0x1c], R2 ;  /* 0x00001c02ff007988 */ /* 0x0003e4000800080c */
.L_x_38:
[----:B------:R-:W-:Y:S05]  /*0f70*/  BSYNC B3 ;  /* 0x0000000000037941 */ /* 0x000fea0003800000 */
.L_x_37:
[----:B------:R-:W-:Y:S04]  /*0f80*/  BSSY B3, `(.L_x_39) ;  /* 0x000001a000037945 */ /* 0x000fe80003800000 */
[----:B------:R-:W-:Y:S04]  /*0f90*/  BSSY B4, `(.L_x_40) ;  /* 0x0000015000047945 */ /* 0x000fe80003800000 */
[----:B------:R-:W-:Y:S05]  /*0fa0*/  @P1 BRA `(.L_x_41) ;  /* 0x0000000000201947 */ /* 0x000fea0003800000 */
[----:B-1-34-:R-:W1:Y:S02]  /*0fb0*/  LDS R2, [UR12+0x34] ;  /* 0x0000340cff027984 */ /* 0x01ae640008000800 */
[----:B-1----:R-:W-:-:S05]  /*0fc0*/  LOP3.LUT R2, R2, 0x38, RZ, 0xb8, !PT ;  /* 0x0000003802027812 */ /* 0x002fca00078eb8ff */
[----:B------:R1:W-:Y:S01]  /*0fd0*/  STS [UR12+0x34], R2 ;  /* 0x00003402ff007988 */ /* 0x0003e2000800080c */
[----:B------:R-:W-:Y:S05]  /*0fe0*/  @P1 BRA `(.L_x_42) ;  /* 0x0000000000201947 */ /* 0x000fea0003800000 */
[----:B-1----:R-:W1:Y:S01]  /*0ff0*/  LDS R2, [UR12+0x8] ;  /* 0x0000080cff027984 */ /* 0x002e620008000800 */
[----:B------:R-:W-:-:S05]  /*1000*/  IMAD.MOV.U32 R3, RZ, RZ, 0x780 ;  /* 0x00000780ff037424 */ /* 0x000fca00078e00ff */
[----:B-1----:R-:W-:-:S05]  /*1010*/  LOP3.LUT R2, R2, 0x500, R3, 0xd8, !PT ;  /* 0x0000050002027812 */ /* 0x002fca00078ed803 */
[----:B------:R1:W-:Y:S02]  /*1020*/  STS [UR12+0x8], R2 ;  /* 0x00000802ff007988 */ /* 0x0003e4000800080c */
.L_x_41:
[----:B------:R-:W-:Y:S05]  /*1030*/  @P1 BRA `(.L_x_43) ;  /* 0x0000000000281947 */ /* 0x000fea0003800000 */
[----:B-1-34-:R-:W1:Y:S02]  /*1040*/  LDS R2, [UR12+0x8] ;  /* 0x0000080cff027984 */ /* 0x01ae640008000800 */
[----:B-1----:R-:W-:-:S05]  /*1050*/  LOP3.LUT R2, R2, 0x1800, RZ, 0xb8, !PT ;  /* 0x0000180002027812 */ /* 0x002fca00078eb8ff */
[----:B------:R3:W-:Y:S02]  /*1060*/  STS [UR12+0x8], R2 ;  /* 0x00000802ff007988 */ /* 0x0007e4000800080c */
.L_x_42:
[----:B------:R-:W-:Y:S05]  /*1070*/  @P1 BREAK B4 ;  /* 0x0000000000041942 */ /* 0x000fea0003800000 */
[----:B------:R-:W-:Y:S05]  /*1080*/  @P1 BRA `(.L_x_44) ;  /* 0x0000000000241947 */ /* 0x000fea0003800000 */
[----:B-1-3--:R-:W1:Y:S01]  /*1090*/  LDS R2, [UR12+0x8] ;  /* 0x0000080cff027984 */ /* 0x00ae620008000800 */
[----:B------:R-:W-:-:S05]  /*10a0*/  IMAD.MOV.U32 R3, RZ, RZ, 0x6000 ;  /* 0x00006000ff037424 */ /* 0x000fca00078e00ff */
[----:B-1----:R-:W-:-:S04]  /*10b0*/  LOP3.LUT R2, R2, 0x6000, R3, 0xd8, !PT ;  /* 0x0000600002027812 */ /* 0x002fc800078ed803 */
[----:B------:R-:W-:-:S05]  /*10c0*/  LOP3.LUT R2, R2, 0x400000, RZ, 0xb8, !PT ;  /* 0x0040000002027812 */ /* 0x000fca00078eb8ff */
[----:B------:R1:W-:Y:S02]  /*10d0*/  STS [UR12+0x8], R2 ;  /* 0x00000802ff007988 */ /* 0x0003e4000800080c */
.L_x_43:
[----:B------:R-:W-:Y:S05]  /*10e0*/  BSYNC B4 ;  /* 0x0000000000047941 */ /* 0x000fea0003800000 */
.L_x_40:
[----:B-1-34-:R-:W1:Y:S02]  /*10f0*/  @!P1 LDS R2, [UR12+0x8] ;  /* 0x0000080cff029984 */ /* 0x01ae640008000800 */
[----:B-1----:R-:W-:-:S05]  /*1100*/  @!P1 LOP3.LUT R2, R2, 0x8000, RZ, 0xb8, !PT ;  /* 0x0000800002029812 */ /* 0x002fca00078eb8ff */
[----:B------:R4:W-:Y:S02]  /*1110*/  @!P1 STS [UR12+0x8], R2 ;  /* 0x00000802ff009988 */ /* 0x0009e4000800080c */
.L_x_44:
[----:B------:R-:W-:Y:S05]  /*1120*/  BSYNC B3 ;  /* 0x0000000000037941 */ /* 0x000fea0003800000 */
.L_x_39:
[----:B------:R-:W-:Y:S05]  /*1130*/  WARPSYNC.ALL ;  /* 0x0000000000007948 */ /* 0x000fea0003800000 */
[----:B------:R-:W-:Y:S01]  /*1140*/  UIADD3 UR4, UR4, 0x100, URZ ;  /* 0x0000010004047890 */ /* 0x000fe2000fffe03f */
[----:B------:R-:W-:Y:S01]  /*1150*/  ISETP.GE.AND P2, PT, R15, 0x1, PT ;  /* 0x000000010f00780c */ /* 0x000fe20003f46270 */
[----:B------:R-:W-:Y:S01]  /*1160*/  IMAD.MOV.U32 R24, RZ, RZ, RZ ;  /* 0x000000ffff187224 */ /* 0x000fe200078e00ff */
[----:B------:R-:W-:Y:S01]  /*1170*/  SHF.R.U32.HI R7, RZ, 0x5, R0 ;  /* 0x00000005ff077819 */ /* 0x000fe20000011600 */
[----:B------:R-:W-:-:S04]  /*1180*/  UIADD3 UR18, UP0, UR4, UR18, URZ ;  /* 0x0000001204127290 */ /* 0x000fc8000ff1e03f */
[----:B------:R-:W-:Y:S01]  /*1190*/  ULEA.HI.X.SX32 UR19, UR4, UR19, 0x1, UP0 ;  /* 0x0000001304137291 */ /* 0x000fe200080f0e3f */
[----:B------:R-:W-:Y:S11]  /*11a0*/  @P0 BRA `(.L_x_45) ;  /* 0x0000000000280947 */ /* 0x000ff60003800000 */
[----:B-1-34-:R-:W1:Y:S01]  /*11b0*/  S2R R2, SR_LANEID ;  /* 0x0000000000027919 */ /* 0x01ae620000000000 */
[----:B------:R-:W-:Y:S05]  /*11c0*/  WARPSYNC.ALL ;  /* 0x0000000000007948 */ /* 0x000fea0003800000 */
[----:B-1----:R-:W-:-:S05]  /*11d0*/  IMAD.SHL.U32 R4, R2, 0x4, RZ ;  /* 0x0000000402047824 */ /* 0x002fca00078e00ff */
[----:B------:R-:W1:Y:S01]  /*11e0*/  LDS R5, [R4+UR12] ;  /* 0x0000000c04057984 */ /* 0x000e620008000800 */
[----:B------:R-:W-:-:S05]  /*11f0*/  IADD3 R2, P3, R4, UR18, RZ ;  /* 0x0000001204027c10 */ /* 0x000fca000ff7e0ff */
[----:B------:R-:W-:-:S05]  /*1200*/  IMAD.X R3, RZ, RZ, UR19, P3 ;  /* 0x00000013ff037e24 */ /* 0x000fca00098e06ff */
[----:B-1----:R1:W3:Y:S01]  /*1210*/  ATOMG.E.EXCH.STRONG.GPU PT, RZ, [R2], R5 ;  /* 0x0000000502ff73a8 */ /* 0x0022e200041ee100 */
[----:B------:R-:W-:-:S04]  /*1220*/  DEPBAR {5,4,3,2,1,0} ;  /* 0x0000003f0000791a */ /* 0x000fc80000000000 */
[----:B------:R1:W-:Y:S01]  /*1230*/  UTMACCTL.IV [UR18] ;  /* 0x00000000120079b9 */ /* 0x0003e20008000000 */
[----:B------:R-:W-:Y:S01]  /*1240*/  NOP ;  /* 0x0000000000007918 */ /* 0x000fe20000000000 */
.L_x_45:
[----:B------:R-:W-:Y:S05]  /*1250*/  @P0 BRA `(.L_x_46) ;  /* 0x00000000000c0947 */ /* 0x000fea0003800000 */
[----:B------:R0:W-:Y:S01]  /*1260*/  UTMACMDFLUSH ;  /* 0x00000000000079b7 */ /* 0x0001e20000000000 */
[----:B------:R-:W-:Y:S05]  /*1270*/  @P0 BRA `(.L_x_46) ;  /* 0x0000000000040947 */ /* 0x000fea0003800000 */
[----:B------:R-:W-:-:S04]  /*1280*/  DEPBAR.LE SB0, 0x0 ;  /* 0x000080000000791a */ /* 0x000fc80000000000 */
.L_x_46:
[----:B------:R-:W-:Y:S05]  /*1290*/  WARPSYNC.ALL ;  /* 0x0000000000007948 */ /* 0x000fea0003800000 */
[----:B---3--:R-:W-:Y:S01]  /*12a0*/  BAR.SYNC.DEFER_BLOCKING 0x0 ;  /* 0x0000000000007b1d */ /* 0x008fe20000010000 */
[----:B------:R-:W-:Y:S01]  /*12b0*/  R2UR UR32, R7 ;  /* 0x00000000072072ca */ /* 0x000fe200000e0000 */
[----:B------:R-:W-:Y:S01]  /*12c0*/  USHF.L.U32 UR13, UR33, 0x8, URZ ;  /* 0x00000008210d7899 */ /* 0x000fe2000800063f */
[----:B------:R-:W-:Y:S01]  /*12d0*/  IMAD.MOV.U32 R25, RZ, RZ, RZ ;  /* 0x000000ffff197224 */ /* 0x000fe200078e00ff */
[----:B------:R-:W-:Y:S01]  /*12e0*/  USHF.L.U32 UR7, UR34, 0x7, URZ ;  /* 0x0000000722077899 */ /* 0x000fe2000800063f */
[----:B------:R-:W-:Y:S01]  /*12f0*/  CS2R R26, SRZ ;  /* 0x00000000001a7805 */ /* 0x000fe2000001ff00 */
[----:B------:R-:W-:Y:S01]  /*1300*/  VOTEU.ALL UP0, P1 ;  /* 0x00000000003f7886 */ /* 0x000fe20000800000 */
[----:B------:R-:W-:Y:S01]  /*1310*/  UMOV UR4, 0x1 ;  /* 0x0000000100047882 */ /* 0x000fe20000000000 */
[----:B------:R-:W-:-:S02]  /*1320*/  CS2R R28, SRZ ;  /* 0x00000000001c7805 */ /* 0x000fc4000001ff00 */
[----:B------:R-:W-:Y:S02]  /*1330*/  CS2R R30, SRZ ;  /* 0x00000000001e7805 */ /* 0x000fe4000001ff00 */
[----:B------:R-:W-:Y:S01]  /*1340*/  CS2R R32, SRZ ;  /* 0x0000000000207805 */ /* 0x000fe2000001ff00 */
[----:B------:R-:W-:-:S04]  /*1350*/  @!UP0 UIADD3 UR4, -UR4, 0x100000, URZ ;  /* 0x0010000004048890 */ /* 0x000fc8000fffe13f */
[----:B------:R-:W-:Y:S02]  /*1360*/  @!UP0 USHF.L.U32 UR5, UR4, 0xb, URZ ;  /* 0x0000000b04058899 */ /* 0x000fe4000800063f */
[----:B------:R-:W-:Y:S01]  /*1370*/  @!UP0 USHF.L.U32 UR4, UR4, 0x1, URZ ;  /* 0x0000000104048899 */ /* 0x000fe2000800063f */
[----:B------:R-:W-:Y:S01]  /*1380*/  CS2R R34, SRZ ;  /* 0x0000000000227805 */ /* 0x000fe2000001ff00 */
[----:B------:R-:W-:Y:S01]  /*1390*/  VOTEU.ALL UP0, P1 ;  /* 0x00000000003f7886 */ /* 0x000fe20000800000 */
[----:B------:R-:W-:Y:S02]  /*13a0*/  CS2R R36, SRZ ;  /* 0x0000000000247805 */ /* 0x000fe4000001ff00 */
[----:B------:R-:W-:Y:S02]  /*13b0*/  CS2R R38, SRZ ;  /* 0x0000000000267805 */ /* 0x000fe4000001ff00 */
[----:B------:R-:W-:Y:S02]  /*13c0*/  CS2R R40, SRZ ;  /* 0x0000000000287805 */ /* 0x000fe4000001ff00 */
[----:B------:R-:W-:-:S02]  /*13d0*/  CS2R R42, SRZ ;  /* 0x00000000002a7805 */ /* 0x000fc4000001ff00 */
[----:B------:R-:W-:Y:S02]  /*13e0*/  CS2R R44, SRZ ;  /* 0x00000000002c7805 */ /* 0x000fe4000001ff00 */
[----:B------:R-:W-:Y:S02]  /*13f0*/  CS2R R46, SRZ ;  /* 0x00000000002e7805 */ /* 0x000fe4000001ff00 */
[----:B------:R-:W-:Y:S02]  /*1400*/  CS2R R48, SRZ ;  /* 0x0000000000307805 */ /* 0x000fe4000001ff00 */
[----:B------:R-:W-:Y:S02]  /*1410*/  CS2R R50, SRZ ;  /* 0x0000000000327805 */ /* 0x000fe4000001ff00 */
[----:B------:R-:W-:Y:S02]  /*1420*/  CS2R R52, SRZ ;  /* 0x0000000000347805 */ /* 0x000fe4000001ff00 */
[----:B------:R-:W-:Y:S01]  /*1430*/  CS2R R54, SRZ ;  /* 0x0000000000367805 */ /* 0x000fe2000001ff00 */
[----:B------:R-:W3:Y:S02]  /*1440*/  FENCE.VIEW.ASYNC.S ;  /* 0x00000000000073c6 */ /* 0x000ee40000000000 */
[----:B---3--:R3:W1:Y:S01]  /*1450*/  @!UP0 SYNCS.EXCH.64 URZ, [UR12+0xc000], UR4 ;  /* 0x00c000040c3f85b2 */ /* 0x0086620008000100 */
[----:B------:R-:W-:-:S02]  /*1460*/  CS2R R56, SRZ ;  /* 0x0000000000387805 */ /* 0x000fc4000001ff00 */
[----:B------:R-:W-:Y:S02]  /*1470*/  CS2R R58, SRZ ;  /* 0x00000000003a7805 */ /* 0x000fe4000001ff00 */
[----:B------:R-:W-:Y:S02]  /*1480*/  CS2R R60, SRZ ;  /* 0x00000000003c7805 */ /* 0x000fe4000001ff00 */
        /* <DEDUP_REMOVED lines=44> */
[----:B------:R-:W-:Y:S01]  /*1750*/  CS2R R150, SRZ ;  /* 0x0000000000967805 */ /* 0x000fe2000001ff00 */
[----:B-1----:R-:W-:Y:S06]  /*1760*/  @!P2 BRA `(.L_x_47) ;  /* 0x00000008004ca947 */ /* 0x002fec0003800000 */
[----:B---3--:R-:W-:Y:S01]  /*1770*/  USHF.R.U32.HI UR5, URZ, 0x4, UR12 ;  /* 0x000000043f057899 */ /* 0x008fe2000801160c */
[----:B------:R-:W-:Y:S01]  /*1780*/  CS2R R24, SRZ ;  /* 0x0000000000187805 */ /* 0x000fe2000001ff00 */
[----:B------:R-:W-:Y:S01]  /*1790*/  UIADD3 UR6, UR12, 0x8000, URZ ;  /* 0x000080000c067890 */ /* 0x000fe2000fffe03f */
[----:B------:R-:W-:Y:S01]  /*17a0*/  CS2R R26, SRZ ;  /* 0x00000000001a7805 */ /* 0x000fe2000001ff00 */
[----:B------:R-:W-:Y:S01]  /*17b0*/  USGXT.U32 UR5, UR5, 0xe ;  /* 0x0000000e0505789a */ /* 0x000fe20008000000 */
[----:B------:R-:W-:Y:S01]  /*17c0*/  CS2R R28, SRZ ;  /* 0x00000000001c7805 */ /* 0x000fe2000001ff00 */
[----:B------:R-:W-:Y:S01]  /*17d0*/  UMOV UR4, URZ ;  /* 0x0000003f00047c82 */ /* 0x000fe20008000000 */
[----:B------:R-:W-:Y:S01]  /*17e0*/  CS2R R30, SRZ ;  /* 0x00000000001e7805 */ /* 0x000fe2000001ff00 */
[----:B------:R-:W-:Y:S01]  /*17f0*/  UIADD3 UR22, UP0, UR5, 0x2000080, URZ ;  /* 0x0200008005167890 */ /* 0x000fe2000ff1e03f */
[----:B------:R-:W-:Y:S02]  /*1800*/  CS2R R32, SRZ ;  /* 0x0000000000207805 */ /* 0x000fe4000001ff00 */
[----:B------:R-:W-:-:S02]  /*1810*/  CS2R R34, SRZ ;  /* 0x0000000000227805 */ /* 0x000fc4000001ff00 */
[----:B------:R-:W-:Y:S01]  /*1820*/  CS2R R36, SRZ ;  /* 0x0000000000247805 */ /* 0x000fe2000001ff00 */
[----:B------:R-:W-:Y:S01]  /*1830*/  UIADD3.X UR23, UR4, 0x40000040, URZ, UP0, !UPT ;  /* 0x4000004004177890 */ /* 0x000fe200087fe43f */
        /* <DEDUP_REMOVED lines=56> */
[----:B------:R-:W-:Y:S01]  /*1bc0*/  CS2R R150, SRZ ;  /* 0x0000000000967805 */ /* 0x000fe2000001ff00 */
[----:B------:R-:W-:Y:S01]  /*1bd0*/  IMAD.U32 R5, RZ, RZ, UR6 ;  /* 0x00000006ff057e24 */ /* 0x000fe2000f8e00ff */
[----:B------:R-:W-:Y:S02]  /*1be0*/  ULOP3.LUT UR35, UR5, 0x2000000, URZ, 0xfc, !UPT ;  /* 0x0200000005237892 */ /* 0x000fe4000f8efc3f */
[----:B------:R-:W-:-:S02]  /*1bf0*/  UIADD3.64 UR26, UR22, 0x80, URZ ;  /* 0x00000080161a7897 */ /* 0x000fc4000fffe03f */
[----:B------:R-:W-:Y:S01]  /*1c00*/  UIADD3.64 UR30, UR22, 0x100, URZ ;  /* 0x00000100161e7897 */ /* 0x000fe2000fffe03f */
[----:B------:R-:W-:-:S11]  /*1c10*/  UMOV UR6, URZ ;  /* 0x0000003f00067c82 */ /* 0x000fd60008000000 */
.L_x_49:
[----:B------:R-:W-:Y:S01]  /*1c20*/  BAR.SYNC.DEFER_BLOCKING 0x0 ;  /* 0x0000000000007b1d */ /* 0x000fe20000010000 */
[----:B------:R-:W-:Y:S01]  /*1c30*/  ELECT P0, URZ, PT ;  /* 0x00000000003f782f */ /* 0x000fe20003800000 */
[----:B----4-:R-:W-:Y:S01]  /*1c40*/  @!P1 IMAD.MOV.U32 R2, RZ, RZ, 0xc000 ;  /* 0x0000c000ff029424 */ /* 0x010fe200078e00ff */
[----:B------:R-:W-:Y:S02]  /*1c50*/  ULOP3.LUT UR10, UR32, 0x3, URZ, 0xc0, !UPT ;  /* 0x00000003200a7892 */ /* 0x000fe4000f8ec03f */
[----:B------:R-:W-:Y:S01]  /*1c60*/  ISETP.LT.U32.AND P0, PT, R6, 0x20, P0 ;  /* 0x000000200600780c */ /* 0x000fe20000701070 */
[----:B------:R-:W-:Y:S01]  /*1c70*/  UMOV UR11, UR6 ;  /* 0x00000006000b7c82 */ /* 0x000fe20008000000 */
[----:B------:R-:W-:Y:S02]  /*1c80*/  ULEA UR8, UR10, UR12, 0xd ;  /* 0x0000000c0a087291 */ /* 0x000fe4000f8e683f */
[----:B------:R-:W-:-:S09]  /*1c90*/  ULEA UR10, UR10, UR13, 0x6 ;  /* 0x0000000d0a0a7291 */ /* 0x000fd2000f8e303f */
[----:B------:R-:W-:Y:S01]  /*1ca0*/  VOTEU.ANY UP0, P0 ;  /* 0x00000000003f7886 */ /* 0x000fe20000000100 */
[----:B------:R-:W-:-:S04]  /*1cb0*/  VOTEU.ANY UP1, P0 ;  /* 0x00000000003f7886 */ /* 0x000fc80000020100 */
[----:B------:R-:W-:Y:S02]  /*1cc0*/  @UP0 UIADD3 UR4, UR12, 0x8000, URZ ;  /* 0x000080000c040890 */ /* 0x000fe4000fffe03f */
[----:B------:R1:W-:Y:S01]  /*1cd0*/  @!P1 SYNCS.ARRIVE.TRANS64 RZ, [UR12+0xc000], R2 ;  /* 0x00c00002ffff99a7 */ /* 0x0003e2000800000c */
[----:B------:R-:W-:Y:S01]  /*1ce0*/  @UP0 UIADD3 UR5, UR12, 0xc000, URZ ;  /* 0x0000c0000c050890 */ /* 0x000fe2000fffe03f */
[----:B------:R-:W-:Y:S01]  /*1cf0*/  @UP0 UMOV UR20, UR14 ;  /* 0x0000000e00140c82 */ /* 0x000fe20008000000 */
[----:B------:R-:W-:Y:S01]  /*1d00*/  @UP0 UMOV UR21, UR15 ;  /* 0x0000000f00150c82 */ /* 0x000fe20008000000 */
[----:B------:R-:W-:Y:S01]  /*1d10*/  @P0 IMAD.U32 R5, RZ, RZ, UR4 ;  /* 0x00000004ff050e24 */ /* 0x000fe2000f8e00ff */
[----:B-1----:R-:W-:-:S04]  /*1d20*/  SHF.L.U32 R2, R13, 0x1f, RZ ;  /* 0x0000001f0d027819 */ /* 0x002fc800000006ff */
[----:B------:R-:W-:Y:S01]  /*1d30*/  @P0 R2UR UR4, R5 ;  /* 0x00000000050402ca */ /* 0x000fe200000e0000 */
[----:B------:R-:W-:Y:S01]  /*1d40*/  BAR.SYNC.DEFER_BLOCKING 0x0 ;  /* 0x0000000000007b1d */ /* 0x000fe20000010000 */
[----:B------:R-:W-:-:S04]  /*1d50*/  ELECT P0, URZ, PT ;  /* 0x00000000003f782f */ /* 0x000fc80003800000 */
[----:B------:R-:W-:-:S13]  /*1d60*/  ISETP.LT.U32.AND P0, PT, R6, 0x80, P0 ;  /* 0x000000800600780c */ /* 0x000fda0000701070 */
[----:B------:R-:W-:-:S05]  /*1d70*/  VOTEU.ANY UP0, P0 ;  /* 0x00000000003f7886 */ /* 0x000fca0000000100 */
[----:B------:R-:W-:Y:S01]  /*1d80*/  @UP0 UIADD3 UR9, UR12, 0xc000, URZ ;  /* 0x0000c0000c090890 */ /* 0x000fe2000fffe03f */
[----:B------:R1:W-:Y:S01]  /*1d90*/  @UP1 UTMALDG.2D [UR4], [UR20] ;  /* 0x00000004140015b4 */ /* 0x0003e20008008000 */
[----:B------:R-:W-:Y:S01]  /*1da0*/  VOTEU.ANY UP1, P0 ;  /* 0x00000000003f7886 */ /* 0x000fe20000020100 */
[----:B------:R3:W-:Y:S06]  /*1db0*/  MEMBAR.ALL.CTA ;  /* 0x0000000000007992 */ /* 0x0007ec0000008000 */
[----:B---3--:R-:W3:Y:S01]  /*1dc0*/  FENCE.VIEW.ASYNC.S ;  /* 0x00000000000073c6 */ /* 0x008ee20000000000 */
[----:B-1----:R-:W-:Y:S01]  /*1dd0*/  @UP0 UMOV UR4, UR16 ;  /* 0x0000001000040c82 */ /* 0x002fe20008000000 */
[----:B------:R-:W-:Y:S01]  /*1de0*/  @UP0 UMOV UR5, UR17 ;  /* 0x0000001100050c82 */ /* 0x000fe20008000000 */
[----:B---3--:R-:W-:Y:S06]  /*1df0*/  BAR.SYNC.DEFER_BLOCKING 0x0 ;  /* 0x0000000000007b1d */ /* 0x008fec0000010000 */
[----:B------:R1:W-:Y:S02]  /*1e00*/  @UP1 UTMALDG.2D [UR8], [UR4] ;  /* 0x00000008040015b4 */ /* 0x0003e40008008000 */
[----:B------:R-:W-:Y:S06]  /*1e10*/  BAR.SYNC.DEFER_BLOCKING 0x0 ;  /* 0x0000000000007b1d */ /* 0x000fec0000010000 */
[----:B------:R-:W3:Y:S02]  /*1e20*/  SYNCS.PHASECHK.TRANS64.TRYWAIT P0, [UR12+0xc000], R2 ;  /* 0x00c00002ff0075a7 */ /* 0x000ee4000800014c */
[----:B-1-3--:R-:W-:Y:S05]  /*1e30*/  @!P0 BRA `(.L_x_48) ;  /* 0x0000000800688947 */ /* 0x00afea0003800000 */
.L_x_50:
[----:B------:R-:W-:Y:S01]  /*1e40*/  USHF.L.U32 UR4, UR32, 0x7, URZ ;  /* 0x0000000720047899 */ /* 0x000fe2000800063f */
[----:B------:R-:W-:Y:S01]  /*1e50*/  IMAD.MOV.U32 R3, RZ, RZ, 0x40000040 ;  /* 0x40000040ff037424 */ /* 0x000fe200078e00ff */
[----:B------:R-:W-:Y:S02]  /*1e60*/  WARPGROUP.DEPBAR.LE gsb0, 0x0 ;  /* 0x00008000000079c5 */ /* 0x000fe40000010000 */
[----:B------:R-:W-:Y:S01]  /*1e70*/  ULOP3.LUT UR4, UR4, 0x200, URZ, 0xc0, !UPT ;  /* 0x0000020004047892 */ /* 0x000fe2000f8ec03f */
[----:B------:R-:W-:Y:S01]  /*1e80*/  WARPGROUP.ARRIVE ;  /* 0x00000000000079c5 */ /* 0x000fe20000000000 */
[----:B------:R-:W-:Y:S01]  /*1e90*/  R2UR UR9, R3 ;  /* 0x00000000030972ca */ /* 0x000fe200000e0000 */
[----:B------:R-:W-:Y:S01]  /*1ea0*/  UMOV UR10, UR35 ;  /* 0x00000023000a7c82 */ /* 0x000fe20008000000 */
[----:B------:R-:W-:Y:S01]  /*1eb0*/  UMOV UR11, 0x40000040 ;  /* 0x40000040000b7882 */ /* 0x000fe20000000000 */
[----:B------:R-:W-:Y:S01]  /*1ec0*/  IMAD.MOV.U32 R3, RZ, RZ, RZ ;  /* 0x000000ffff037224 */ /* 0x000fe200078e00ff */
[----:B------:R-:W-:Y:S01]  /*1ed0*/  LEA.HI R2, R5, UR4, RZ, 0x1c ;  /* 0x0000000405027c11 */ /* 0x000fe2000f8fe0ff */
[----:B------:R-:W-:Y:S01]  /*1ee0*/  UIADD3 UR6, UR6, 0x40, URZ ;  /* 0x0000004006067890 */ /* 0x000fe2000fffe03f */
[----:B------:R-:W-:-:S02]  /*1ef0*/  LOP3.LUT R13, R13, 0x1, RZ, 0x3c, !PT ;  /* 0x000000010d0d7812 */ /* 0x000fc400078e3cff */
[----:B------:R-:W-:-:S04]  /*1f00*/  LOP3.LUT R2, R2, 0x3fff, RZ, 0xc0, !PT ;  /* 0x00003fff02027812 */ /* 0x000fc800078ec0ff */
[C---:B------:R-:W-:Y:S02]  /*1f10*/  R2UR UR8, R2.reuse ;  /* 0x00000000020872ca */ /* 0x040fe400000e0000 */
[----:B------:R-:W-:-:S04]  /*1f20*/  IADD3 R2, P0, R2, 0x2, RZ ;  /* 0x0000000202027810 */ /* 0x000fc80007f1e0ff */
[----:B------:R-:W-:Y:S01]  /*1f30*/  IADD3.X R3, R3, 0x40000040, RZ, P0, !PT ;  /* 0x4000004003037810 */ /* 0x000fe200007fe4ff */
[----:B------:R-:W-:Y:S01]  /*1f40*/  IMAD.MOV.U32 R4, RZ, RZ, R2 ;  /* 0x000000ffff047224 */ /* 0x000fe200078e0002 */
[----:B------:R-:W-:Y:S02]  /*1f50*/  R2UR UR20, R2 ;  /* 0x00000000021472ca */ /* 0x000fe400000e0000 */
[----:B------:R-:W-:Y:S02]  /*1f60*/  R2UR UR21, R3 ;  /* 0x00000000031572ca */ /* 0x000fe400000e0000 */
[----:B------:R-:W-:Y:S01]  /*1f70*/  IADD3 R8, P0, R4, 0x2, RZ ;  /* 0x0000000204087810 */ /* 0x000fe20007f1e0ff */
[----:B------:R-:W-:Y:S01]  /*1f80*/  HGMMA.64x256x16.F32.BF16 R24, gdesc[UR8].tnspB, R24 ;  /* 0x43e00000081879f0 */ /* 0x000fe20008701818 */
[----:B------:R-:W-:Y:S02]  /*1f90*/  IMAD.MOV.U32 R4, RZ, RZ, R3 ;  /* 0x000000ffff047224 */ /* 0x000fe400078e0003 */
[----:B------:R-:W-:-:S02]  /*1fa0*/  R2UR UR24, R8 ;  /* 0x00000000081872ca */ /* 0x000fc400000e0000 */
[----:B------:R-:W-:Y:S02]  /*1fb0*/  IMAD.X R9, RZ, RZ, R4, P0 ;  /* 0x000000ffff097224 */ /* 0x000fe400000e0604 */
[----:B------:R-:W-:Y:S02]  /*1fc0*/  IMAD.MOV.U32 R4, RZ, RZ, R2 ;  /* 0x000000ffff047224 */ /* 0x000fe400078e0002 */
[----:B------:R-:W1:Y:S01]  /*1fd0*/  LDC R2, c[0x0][0x230] ;  /* 0x00008c00ff027b82 */ /* 0x000e620000000800 */
[----:B------:R-:W-:Y:S02]  /*1fe0*/  R2UR UR25, R9 ;  /* 0x00000000091972ca */ /* 0x000fe400000e0000 */
[----:B------:R-:W-:-:S04]  /*1ff0*/  IADD3 R8, P0, R4, 0x4, RZ ;  /* 0x0000000404087810 */ /* 0x000fc80007f1e0ff */
[----:B------:R-:W-:Y:S01]  /*2000*/  R2UR UR28, R8 ;  /* 0x00000000081c72ca */ /* 0x000fe200000e0000 */
[----:B------:R-:W-:-:S05]  /*2010*/  IMAD.X R9, RZ, RZ, R3, P0 ;  /* 0x000000ffff097224 */ /* 0x000fca00000e0603 */
[----:B------:R-:W-:Y:S02]  /*2020*/  R2UR UR29, R9 ;  /* 0x00000000091d72ca */ /* 0x000fe400000e0000 */
[----:B-1----:R-:W-:-:S04]  /*2030*/  ISETP.LE.AND P0, PT, R2, UR6, PT ;  /* 0x0000000602007c0c */ /* 0x002fc8000bf03270 */
[----:B------:R-:W-:-:S15]  /*2040*/  HGMMA.64x256x16.F32.BF16 R24, gdesc[UR20].tnspB, R24 ;  /* 0x43e00000141879f0 */ /* 0x000fde0008701818 */
[----:B------:R-:W-:-:S13]  /*2050*/  NOP ;  /* 0x0000000000007918 */ /* 0x000fda0000000000 */
[----:B------:R-:W-:-:S15]  /*2060*/  HGMMA.64x256x16.F32.BF16 R24, gdesc[UR24].tnspB, R24 ;  /* 0x43e00000181879f0 */ /* 0x000fde0008701818 */
[----:B------:R-:W-:-:S13]  /*2070*/  NOP ;  /* 0x0000000000007918 */ /* 0x000fda0000000000 */
[----:B------:R-:W-:Y:S01]  /*2080*/  HGMMA.64x256x16.F32.BF16 R24, gdesc[UR28].tnspB, R24, gsb0 ;  /* 0x43e000001c1879f0 */ /* 0x000fe20008001818 */
[----:B------:R-:W-:Y:S05]  /*2090*/  @!P0 BRA `(.L_x_49) ;  /* 0xfffffff800e08947 */ /* 0x000fea000383ffff */
.L_x_47:
[----:B------:R-:W-:Y:S02]  /*20a0*/  WARPGROUP.DEPBAR.LE gsb0, 0x0 ;  /* 0x00008000000079c5 */ /* 0x000fe40000010000 */
[----:B------:R-:W-:Y:S01]  /*20b0*/  BAR.SYNC.DEFER_BLOCKING 0x0 ;  /* 0x0000000000007b1d */ /* 0x000fe20000010000 */
[C---:B----4-:R-:W-:Y:S01]  /*20c0*/  IMAD.SHL.U32 R2, R0.reuse, 0x80, RZ ;  /* 0x0000008000027824 */ /* 0x050fe200078e00ff */
[----:B------:R-:W-:Y:S01]  /*20d0*/  F2FP.BF16.F32.PACK_AB R24, R25, R24 ;  /* 0x000000181918723e */ /* 0x000fe200000010ff */
[----:B------:R-:W-:Y:S01]  /*20e0*/  IMAD.SHL.U32 R3, R0, 0x10, RZ ;  /* 0x0000001000037824 */ /* 0x000fe200078e00ff */
[----:B------:R-:W-:Y:S02]  /*20f0*/  F2FP.BF16.F32.PACK_AB R25, R27, R26 ;  /* 0x0000001a1b19723e */ /* 0x000fe400000010ff */
[----:B------:R-:W-:Y:S02]  /*2100*/  ELECT P0, URZ, PT ;  /* 0x00000000003f782f */ /* 0x000fe40003800000 */
[----:B------:R-:W-:Y:S01]  /*2110*/  LOP3.LUT R2, R2, 0x780, RZ, 0xc0, !PT ;  /* 0x0000078002027812 */ /* 0x000fe200078ec0ff */
[----:B------:R-:W-:Y:S01]  /*2120*/  ULOP3.LUT UR32, UR32, 0x3, URZ, 0xc0, !UPT ;  /* 0x0000000320207892 */ /* 0x000fe2000f8ec03f */
[----:B------:R-:W-:Y:S01]  /*2130*/  F2FP.BF16.F32.PACK_AB R56, R57, R56 ;  /* 0x000000383938723e */ /* 0x000fe200000010ff */
[----:B------:R-:W-:Y:S01]  /*2140*/  UMOV UR10, UR7 ;  /* 0x00000007000a7c82 */ /* 0x000fe20008000000 */
[----:B------:R-:W-:Y:S01]  /*2150*/  LOP3.LUT R3, R2, 0x70, R3, 0xf8, !PT ;  /* 0x0000007002037812 */ /* 0x000fe200078ef803 */
[----:B------:R-:W-:Y:S01]  /*2160*/  IMAD.SHL.U32 R2, R0, 0x40, RZ ;  /* 0x0000004000027824 */ /* 0x000fe200078e00ff */
[----:B------:R-:W-:Y:S01]  /*2170*/  F2FP.BF16.F32.PACK_AB R26, R29, R28 ;  /* 0x0000001c1d1a723e */ /* 0x000fe200000010ff */
[----:B------:R-:W-:Y:S01]  /*2180*/  ULEA UR8, UR32, UR12, 0xe ;  /* 0x0000000c20087291 */ /* 0x000fe2000f8e703f */
[----:B------:R-:W-:Y:S01]  /*2190*/  LOP3.LUT R3, R3, 0x10, R0, 0x78, !PT ;  /* 0x0000001003037812 */ /* 0x000fe200078e7800 */
[----:B------:R-:W-:Y:S01]  /*21a0*/  ULEA UR9, UR32, UR13, 0x6 ;  /* 0x0000000d20097291 */ /* 0x000fe2000f8e303f */
[----:B------:R-:W-:-:S02]  /*21b0*/  F2FP.BF16.F32.PACK_AB R27, R31, R30 ;  /* 0x0000001e1f1b723e */ /* 0x000fc400000010ff */
[----:B------:R-:W-:Y:S02]  /*21c0*/  LOP3.LUT R2, R3, 0x3800, R2, 0xf8, !PT ;  /* 0x0000380003027812 */ /* 0x000fe400078ef802 */
[----:B------:R-:W-:Y:S02]  /*21d0*/  F2FP.BF16.F32.PACK_AB R57, R59, R58 ;  /* 0x0000003a3b39723e */ /* 0x000fe400000010ff */
[C---:B------:R-:W-:Y:S01]  /*21e0*/  LOP3.LUT R3, R2.reuse, 0x20, RZ, 0x3c, !PT ;  /* 0x0000002002037812 */ /* 0x040fe200078e3cff */
[----:B------:R-:W-:Y:S01]  /*21f0*/  VIADD R0, R2, UR12 ;  /* 0x0000000c02007c36 */ /* 0x000fe20008000000 */
[----:B------:R-:W1:Y:S02]  /*2200*/  @!P1 SYNCS.CCTL.IV [UR12+0xc000] ;  /* 0x00c00000ff0099b1 */ /* 0x000e64000800000c */
[----:B-1----:R-:W-:Y:S01]  /*2210*/  BAR.SYNC.DEFER_BLOCKING 0x0 ;  /* 0x0000000000007b1d */ /* 0x002fe20000010000 */
[----:B------:R-:W-:Y:S01]  /*2220*/  F2FP.BF16.F32.PACK_AB R88, R89, R88 ;  /* 0x000000585958723e */ /* 0x000fe200000010ff */
[----:B------:R-:W-:Y:S01]  /*2230*/  VIADD R3, R3, UR12 ;  /* 0x0000000c03037c36 */ /* 0x000fe20008000000 */
[----:B------:R-:W-:-:S02]  /*2240*/  F2FP.BF16.F32.PACK_AB R58, R61, R60 ;  /* 0x0000003c3d3a723e */ /* 0x000fc400000010ff */
[----:B------:R-:W-:Y:S02]  /*2250*/  F2FP.BF16.F32.PACK_AB R59, R63, R62 ;  /* 0x0000003e3f3b723e */ /* 0x000fe400000010ff */
[----:B------:R-:W-:Y:S02]  /*2260*/  F2FP.BF16.F32.PACK_AB R89, R91, R90 ;  /* 0x0000005a5b59723e */ /* 0x000fe400000010ff */
[----:B------:R-:W-:Y:S02]  /*2270*/  F2FP.BF16.F32.PACK_AB R120, R121, R120 ;  /* 0x000000787978723e */ /* 0x000fe400000010ff */
[----:B------:R-:W-:Y:S02]  /*2280*/  F2FP.BF16.F32.PACK_AB R32, R33, R32 ;  /* 0x000000202120723e */ /* 0x000fe400000010ff */
[----:B------:R-:W-:Y:S02]  /*2290*/  F2FP.BF16.F32.PACK_AB R90, R93, R92 ;  /* 0x0000005c5d5a723e */ /* 0x000fe400000010ff */
[----:B------:R-:W-:-:S02]  /*22a0*/  F2FP.BF16.F32.PACK_AB R91, R95, R94 ;  /* 0x0000005e5f5b723e */ /* 0x000fc400000010ff */
[----:B------:R-:W-:Y:S02]  /*22b0*/  F2FP.BF16.F32.PACK_AB R121, R123, R122 ;  /* 0x0000007a7b79723e */ /* 0x000fe400000010ff */
[----:B------:R-:W-:Y:S02]  /*22c0*/  F2FP.BF16.F32.PACK_AB R33, R35, R34 ;  /* 0x000000222321723e */ /* 0x000fe400000010ff */
[----:B------:R-:W-:Y:S02]  /*22d0*/  F2FP.BF16.F32.PACK_AB R64, R65, R64 ;  /* 0x000000404140723e */ /* 0x000fe400000010ff */
[----:B------:R-:W-:Y:S01]  /*22e0*/  F2FP.BF16.F32.PACK_AB R122, R125, R124 ;  /* 0x0000007c7d7a723e */ /* 0x000fe200000010ff */
[----:B------:R-:W-:Y:S01]  /*22f0*/  STSM.16.M88.4 [R0], R24 ;  /* 0x0000001800007844 */ /* 0x000fe20000000200 */
[----:B------:R-:W-:Y:S02]  /*2300*/  F2FP.BF16.F32.PACK_AB R123, R127, R126 ;  /* 0x0000007e7f7b723e */ /* 0x000fe400000010ff */
[----:B------:R-:W-:Y:S01]  /*2310*/  LOP3.LUT R4, R2, 0x40, RZ, 0x3c, !PT ;  /* 0x0000004002047812 */ /* 0x000fe200078e3cff */
[----:B------:R-:W-:Y:S01]  /*2320*/  STSM.16.M88.4 [R0+0x4000], R56 ;  /* 0x0040003800007844 */ /* 0x000fe20000000200 */
[----:B------:R-:W-:-:S02]  /*2330*/  F2FP.BF16.F32.PACK_AB R34, R37, R36 ;  /* 0x000000242522723e */ /* 0x000fc400000010ff */
[----:B------:R-:W-:Y:S01]  /*2340*/  F2FP.BF16.F32.PACK_AB R35, R39, R38 ;  /* 0x000000262723723e */ /* 0x000fe200000010ff */
[----:B------:R-:W-:Y:S01]  /*2350*/  STSM.16.M88.4 [R0+0x8000], R88 ;  /* 0x0080005800007844 */ /* 0x000fe20000000200 */
[----:B------:R-:W-:Y:S01]  /*2360*/  F2FP.BF16.F32.PACK_AB R65, R67, R66 ;  /* 0x000000424341723e */ /* 0x000fe200000010ff */
[----:B------:R-:W-:Y:S01]  /*2370*/  VIADD R4, R4, UR12 ;  /* 0x0000000c04047c36 */ /* 0x000fe20008000000 */
[----:B------:R-:W-:Y:S01]  /*2380*/  F2FP.BF16.F32.PACK_AB R96, R97, R96 ;  /* 0x000000606160723e */ /* 0x000fe200000010ff */
[----:B------:R-:W-:Y:S01]  /*2390*/  STSM.16.M88.4 [R0+0xc000], R120 ;  /* 0x00c0007800007844 */ /* 0x000fe20000000200 */
[----:B------:R-:W-:Y:S02]  /*23a0*/  F2FP.BF16.F32.PACK_AB R66, R69, R68 ;  /* 0x000000444542723e */ /* 0x000fe400000010ff */
[----:B------:R-:W-:Y:S01]  /*23b0*/  F2FP.BF16.F32.PACK_AB R67, R71, R70 ;  /* 0x000000464743723e */ /* 0x000fe200000010ff */
[----:B------:R-:W-:Y:S01]  /*23c0*/  STSM.16.M88.4 [R3], R32 ;  /* 0x0000002003007844 */ /* 0x000fe20000000200 */
[----:B------:R-:W-:-:S02]  /*23d0*/  F2FP.BF16.F32.PACK_AB R97, R99, R98 ;  /* 0x000000626361723e */ /* 0x000fc400000010ff */
[----:B------:R-:W-:Y:S01]  /*23e0*/  F2FP.BF16.F32.PACK_AB R128, R129, R128 ;  /* 0x000000808180723e */ /* 0x000fe200000010ff */
[----:B------:R-:W-:Y:S01]  /*23f0*/  STSM.16.M88.4 [R3+0x4000], R64 ;  /* 0x0040004003007844 */ /* 0x000fe20000000200 */
[----:B------:R-:W-:Y:S02]  /*2400*/  F2FP.BF16.F32.PACK_AB R40, R41, R40 ;  /* 0x000000282928723e */ /* 0x000fe400000010ff */
[----:B------:R-:W-:Y:S02]  /*2410*/  F2FP.BF16.F32.PACK_AB R98, R101, R100 ;  /* 0x000000646562723e */ /* 0x000fe400000010ff */
[----:B------:R-:W-:Y:S02]  /*2420*/  F2FP.BF16.F32.PACK_AB R99, R103, R102 ;  /* 0x000000666763723e */ /* 0x000fe400000010ff */
[----:B------:R-:W-:Y:S02]  /*2430*/  F2FP.BF16.F32.PACK_AB R129, R131, R130 ;  /* 0x000000828381723e */ /* 0x000fe400000010ff */
[----:B------:R-:W-:Y:S01]  /*2440*/  F2FP.BF16.F32.PACK_AB R41, R43, R42 ;  /* 0x0000002a2b29723e */ /* 0x000fe200000010ff */
[----:B------:R-:W-:Y:S01]  /*2450*/  STSM.16.M88.4 [R3+0x8000], R96 ;  /* 0x0080006003007844 */ /* 0x000fe20000000200 */
[----:B------:R-:W-:-:S02]  /*2460*/  F2FP.BF16.F32.PACK_AB R72, R73, R72 ;  /* 0x000000484948723e */ /* 0x000fc400000010ff */
[----:B------:R-:W-:Y:S02]  /*2470*/  F2FP.BF16.F32.PACK_AB R130, R133, R132 ;  /* 0x000000848582723e */ /* 0x000fe400000010ff */
[----:B------:R-:W-:Y:S02]  /*2480*/  F2FP.BF16.F32.PACK_AB R131, R135, R134 ;  /* 0x000000868783723e */ /* 0x000fe400000010ff */
[----:B------:R-:W-:Y:S02]  /*2490*/  LOP3.LUT R2, R2, 0x60, RZ, 0x3c, !PT ;  /* 0x0000006002027812 */ /* 0x000fe400078e3cff */
[----:B------:R-:W-:Y:S01]  /*24a0*/  F2FP.BF16.F32.PACK_AB R42, R45, R44 ;  /* 0x0000002c2d2a723e */ /* 0x000fe200000010ff */
[----:B------:R-:W-:Y:S01]  /*24b0*/  STSM.16.M88.4 [R3+0xc000], R128 ;  /* 0x00c0008003007844 */ /* 0x000fe20000000200 */
[----:B------:R-:W-:Y:S01]  /*24c0*/  F2FP.BF16.F32.PACK_AB R43, R47, R46 ;  /* 0x0000002e2f2b723e */ /* 0x000fe200000010ff */
[----:B------:R-:W-:Y:S01]  /*24d0*/  VIADD R2, R2, UR12 ;  /* 0x0000000c02027c36 */ /* 0x000fe20008000000 */
[----:B------:R-:W-:-:S02]  /*24e0*/  F2FP.BF16.F32.PACK_AB R73, R75, R74 ;  /* 0x0000004a4b49723e */ /* 0x000fc400000010ff */
[----:B------:R-:W-:Y:S01]  /*24f0*/  F2FP.BF16.F32.PACK_AB R104, R105, R104 ;  /* 0x000000686968723e */ /* 0x000fe200000010ff */
[----:B------:R-:W-:Y:S01]  /*2500*/  STSM.16.M88.4 [R4], R40 ;  /* 0x0000002804007844 */ /* 0x000fe20000000200 */
        /* <DEDUP_REMOVED lines=8> */
[----:B------:R-:W-:Y:S02]  /*2590*/  F2FP.BF16.F32.PACK_AB R137, R139, R138 ;  /* 0x0000008a8b89723e */ /* 0x000fe400000010ff */
[----:B------:R-:W-:Y:S01]  /*25a0*/  F2FP.BF16.F32.PACK_AB R49, R51, R50 ;  /* 0x000000323331723e */ /* 0x000fe200000010ff */
[----:B------:R-:W-:Y:S01]  /*25b0*/  STSM.16.M88.4 [R4+0x8000], R104 ;  /* 0x0080006804007844 */ /* 0x000fe20000000200 */
[----:B------:R-:W-:Y:S02]  /*25c0*/  F2FP.BF16.F32.PACK_AB R80, R81, R80 ;  /* 0x000000505150723e */ /* 0x000fe400000010ff */
[----:B------:R-:W-:-:S02]  /*25d0*/  F2FP.BF16.F32.PACK_AB R138, R141, R140 ;  /* 0x0000008c8d8a723e */ /* 0x000fc400000010ff */
[----:B------:R-:W-:Y:S02]  /*25e0*/  F2FP.BF16.F32.PACK_AB R139, R143, R142 ;  /* 0x0000008e8f8b723e */ /* 0x000fe400000010ff */
[----:B------:R-:W-:Y:S02]  /*25f0*/  F2FP.BF16.F32.PACK_AB R50, R53, R52 ;  /* 0x000000343532723e */ /* 0x000fe400000010ff */
[----:B------:R-:W-:Y:S01]  /*2600*/  F2FP.BF16.F32.PACK_AB R51, R55, R54 ;  /* 0x000000363733723e */ /* 0x000fe200000010ff */
[----:B------:R-:W-:Y:S01]  /*2610*/  STSM.16.M88.4 [R4+0xc000], R136 ;  /* 0x00c0008804007844 */ /* 0x000fe20000000200 */
[----:B------:R-:W-:Y:S02]  /*2620*/  F2FP.BF16.F32.PACK_AB R81, R83, R82 ;  /* 0x000000525351723e */ /* 0x000fe400000010ff */
[----:B------:R-:W-:Y:S01]  /*2630*/  F2FP.BF16.F32.PACK_AB R112, R113, R112 ;  /* 0x000000707170723e */ /* 0x000fe200000010ff */
[----:B------:R-:W-:Y:S01]  /*2640*/  STSM.16.M88.4 [R2], R48 ;  /* 0x0000003002007844 */ /* 0x000fe20000000200 */
[----:B------:R-:W-:-:S02]  /*2650*/  F2FP.BF16.F32.PACK_AB R82, R85, R84 ;  /* 0x000000545552723e */ /* 0x000fc400000010ff */
[----:B------:R-:W-:Y:S02]  /*2660*/  F2FP.BF16.F32.PACK_AB R83, R87, R86 ;  /* 0x000000565753723e */ /* 0x000fe400000010ff */
[----:B------:R-:W-:Y:S02]  /*2670*/  F2FP.BF16.F32.PACK_AB R113, R115, R114 ;  /* 0x000000727371723e */ /* 0x000fe400000010ff */
[----:B------:R-:W-:Y:S01]  /*2680*/  F2FP.BF16.F32.PACK_AB R144, R145, R144 ;  /* 0x000000909190723e */ /* 0x000fe200000010ff */
[----:B------:R-:W-:Y:S01]  /*2690*/  STSM.16.M88.4 [R2+0x4000], R80 ;  /* 0x0040005002007844 */ /* 0x000fe20000000200 */
[----:B------:R-:W-:Y:S02]  /*26a0*/  F2FP.BF16.F32.PACK_AB R114, R117, R116 ;  /* 0x000000747572723e */ /* 0x000fe400000010ff */
[----:B------:R-:W-:Y:S02]  /*26b0*/  F2FP.BF16.F32.PACK_AB R115, R119, R118 ;  /* 0x000000767773723e */ /* 0x000fe400000010ff */
[----:B------:R-:W-:-:S02]  /*26c0*/  F2FP.BF16.F32.PACK_AB R145, R147, R146 ;  /* 0x000000929391723e */ /* 0x000fc400000010ff */
[----:B------:R-:W-:Y:S01]  /*26d0*/  F2FP.BF16.F32.PACK_AB R146, R149, R148 ;  /* 0x000000949592723e */ /* 0x000fe200000010ff */
[----:B------:R-:W-:Y:S01]  /*26e0*/  STSM.16.M88.4 [R2+0x8000], R112 ;  /* 0x0080007002007844 */ /* 0x000fe20000000200 */
[----:B------:R-:W-:Y:S02]  /*26f0*/  F2FP.BF16.F32.PACK_AB R147, R151, R150 ;  /* 0x000000969793723e */ /* 0x000fe400000010ff */
[----:B------:R-:W-:-:S03]  /*2700*/  ISETP.LT.U32.AND P0, PT, R6, 0x80, P0 ;  /* 0x000000800600780c */ /* 0x000fc60000701070 */
[----:B------:R-:W-:Y:S01]  /*2710*/  STSM.16.M88.4 [R2+0xc000], R144 ;  /* 0x00c0009002007844 */ /* 0x000fe20000000200 */
[----:B------:R1:W-:Y:S06]  /*2720*/  MEMBAR.ALL.CTA ;  /* 0x0000000000007992 */ /* 0x0003ec0000008000 */
[----:B-1----:R-:W1:Y:S03]  /*2730*/  FENCE.VIEW.ASYNC.S ;  /* 0x00000000000073c6 */ /* 0x002e660000000000 */
[----:B-1----:R-:W-:Y:S01]  /*2740*/  VOTEU.ANY UP0, P0 ;  /* 0x00000000003f7886 */ /* 0x002fe20000000100 */
[----:B------:R-:W-:-:S04]  /*2750*/  VOTEU.ANY UP1, P0 ;  /* 0x00000000003f7886 */ /* 0x000fc80000020100 */
[----:B---3--:R-:W-:Y:S01]  /*2760*/  @UP0 UMOV UR4, UR18 ;  /* 0x0000001200040c82 */ /* 0x008fe20008000000 */
[----:B------:R-:W-:Y:S01]  /*2770*/  @UP0 UMOV UR5, UR19 ;  /* 0x0000001300050c82 */ /* 0x000fe20008000000 */
[----:B------:R-:W-:Y:S06]  /*2780*/  BAR.SYNC.DEFER_BLOCKING 0x0 ;  /* 0x0000000000007b1d */ /* 0x000fec0000010000 */
[----:B------:R1:W-:Y:S01]  /*2790*/  @UP1 UTMASTG.2D [UR8], [UR4] ;  /* 0x00000008040013b5 */ /* 0x0003e20008008000 */
[----:B------:R0:W-:Y:S01]  /*27a0*/  UTMACMDFLUSH ;  /* 0x00000000000079b7 */ /* 0x0001e20000000000 */
[----:B------:R-:W-:-:S04]  /*27b0*/  DEPBAR.LE SB0, 0x0 ;  /* 0x000080000000791a */ /* 0x000fc80000000000 */
[----:B------:R-:W-:Y:S06]  /*27c0*/  BAR.SYNC.DEFER_BLOCKING 0x0 ;  /* 0x0000000000007b1d */ /* 0x000fec0000010000 */
[----:B-1----:R-:W-:Y:S05]  /*27d0*/  EXIT ;  /* 0x000000000000794d */ /* 0x002fea0003800000 */
.L_x_48:
[----:B------:R-:W1:Y:S02]  /*27e0*/  SYNCS.PHASECHK.TRANS64.TRYWAIT P0, [UR12+0xc000], R2 ;  /* 0x00c00002ff0075a7 */ /* 0x000e64000800014c */
[----:B-1----:R-:W-:Y:S05]  /*27f0*/  @!P0 BRA `(.L_x_48) ;  /* 0xfffffffc00f88947 */ /* 0x002fea000383ffff */
[----:B------:R-:W-:Y:S05]  /*2800*/  BRA `(.L_x_50) ;  /* 0xfffffff4008c7947 */ /* 0x000fea000383ffff */
.L_x_51:
[----:B------:R-:W-:-:S00]  /*2810*/  BRA `(.L_x_51) ;  /* 0xfffffffc00fc7947 */ /* 0x000fc0000383ffff */
[----:B------:R-:W-:-:S00]  /*2820*/  NOP ;  /* 0x0000000000007918 */ /* 0x000fc00000000000 */
        /* <DEDUP_REMOVED lines=13> */
.L_x_52:


//--------------------- .nv.shared.gluon_wgmma    --------------------------
	.section	.nv.shared.gluon_wgmma,"aw",@nobits
	.sectionflags	@""
	.align	16
	.zero		1024


//--------------------- .nv.shared.reserved.0     --------------------------
	.section	.nv.shared.reserved.0,"aw",@nobits
	.weak		__nv_reservedSMEM_offset_0_alias
	.size		__nv_reservedSMEM_offset_0_alias, 0, 0
	.other		__nv_reservedSMEM_offset_0_alias,@"STO_CUDA_RESERVED_SHARED STV_DEFAULT"
__nv_reservedSMEM_offset_0_alias:
	.zero		0


//--------------------- .nv.constant0.gluon_wgmma --------------------------
	.section	.nv.constant0.gluon_wgmma,"a",@progbits
	.sectionflags	@""
	.align	4
.nv.constant0.gluon_wgmma:
	.zero		608


//--------------------- SYMBOLS --------------------------

	.type		.nv.reservedSmem.offset0,@object
	.size		.nv.reservedSmem.offset0,0x4
